	.target	sm_90a

	.elftype	@"ET_EXEC"


//--------------------- .note.nv.tkinfo           --------------------------
	.section	.note.nv.tkinfo,"",@"SHT_NOTE"
	.sectionflags	@"SHF_NOTE_NV_TKINFO"
	.tkinfo
        /*0018*/ 	.word	0x00000002
        /*0030*/ 	.string	""
        /*0030*/ 	.string	"ptxas"
        /*0030*/ 	.string	"Cuda compilation tools, release 13.0, V13.0.88"
        /*0030*/ 	.string	"Build cuda_13.0.r13.0/compiler.36424714_0"
        /*0030*/ 	.string	"-arch sm_90a -m 64 "



//--------------------- .note.nv.cuinfo           --------------------------
	.section	.note.nv.cuinfo,"",@"SHT_NOTE"
	.sectionflags	@"SHF_NOTE_NV_CUINFO"
        /*0018*/ 	.short	0x0002
        /*001a*/ 	.short	0x005a
        /*001c*/ 	.short	0x0082
	.zero		2


//--------------------- .nv.info                  --------------------------
	.section	.nv.info,"",@"SHT_CUDA_INFO"
	.align	4


	//----- nvinfo : EIATTR_REGCOUNT
	.align		4
        /*0000*/ 	.byte	0x04, 0x2f
        /*0002*/ 	.short	(.L_12 - .L_11)
	.align		4
.L_11:
        /*0004*/ 	.word	index@(_ZN7cutlass13device_kernelINS_4gemm6kernel13GemmUniversalIN4cute5tupleIJiiiiEEENS1_10collective13CollectiveMmaINS1_37MainloopSm90TmaGmmaWarpSpecializedFP8ILi4ENS5_IJNS4_1CILi4EEENSA_ILi2EEENSA_ILi1EEEEEENS1_35KernelTmaWarpSpecializedCooperativeEEENS5_IJNSA_ILi256EEENSA_ILi128EEESI_EEENS_12float_e5m2_tENS5_IJlSD_lEEESK_SL_NS4_8TiledMMAINS4_8MMA_AtomIJNS4_4SM904GMMA31MMA_64x128x32_F32E5M2E5M2_SS_TNILNSP_7ScaleInE1ELSR_1EEEEEENS4_6LayoutINS5_IJSC_SD_SD_EEENS5_IJSD_NSA_ILi0EEESW_EEEEENS5_IJNS4_10UnderscoreESZ_SZ_EEEEENS4_23SM90_TMA_LOAD_MULTICASTENS4_14ComposedLayoutINS4_7SwizzleILi3ELi4ELi3EEENS4_18smem_ptr_flag_bitsILi8EEENSU_INS5_IJNSA_ILi8EEESI_EEENS5_IJSI_SD_EEEEEEEvNS4_8identityES12_S1C_vS1D_EENS_8epilogue10collective6detail29Sm90TmaWarpSpecializedAdapterINS1G_15DefaultEpilogueISK_SL_SL_NS1F_6thread17LinearCombinationISK_Li1EffLNS1K_9ScaleType4KindE0ELNS_15FloatRoundStyleE2ESK_EENS1_15EpilogueDefaultEEEEEvvEEEEvNT_6ParamsE)
        /*0008*/ 	.word	0x000000a8


	//----- nvinfo : EIATTR_FRAME_SIZE
	.align		4
.L_12:
        /*000c*/ 	.byte	0x04, 0x11
        /*000e*/ 	.short	(.L_14 - .L_13)
	.align		4
.L_13:
        /*0010*/ 	.word	index@(_ZN7cutlass13device_kernelINS_4gemm6kernel13GemmUniversalIN4cute5tupleIJiiiiEEENS1_10collective13CollectiveMmaINS1_37MainloopSm90TmaGmmaWarpSpecializedFP8ILi4ENS5_IJNS4_1CILi4EEENSA_ILi2EEENSA_ILi1EEEEEENS1_35KernelTmaWarpSpecializedCooperativeEEENS5_IJNSA_ILi256EEENSA_ILi128EEESI_EEENS_12float_e5m2_tENS5_IJlSD_lEEESK_SL_NS4_8TiledMMAINS4_8MMA_AtomIJNS4_4SM904GMMA31MMA_64x128x32_F32E5M2E5M2_SS_TNILNSP_7ScaleInE1ELSR_1EEEEEENS4_6LayoutINS5_IJSC_SD_SD_EEENS5_IJSD_NSA_ILi0EEESW_EEEEENS5_IJNS4_10UnderscoreESZ_SZ_EEEEENS4_23SM90_TMA_LOAD_MULTICASTENS4_14ComposedLayoutINS4_7SwizzleILi3ELi4ELi3EEENS4_18smem_ptr_flag_bitsILi8EEENSU_INS5_IJNSA_ILi8EEESI_EEENS5_IJSI_SD_EEEEEEEvNS4_8identityES12_S1C_vS1D_EENS_8epilogue10collective6detail29Sm90TmaWarpSpecializedAdapterINS1G_15DefaultEpilogueISK_SL_SL_NS1F_6thread17LinearCombinationISK_Li1EffLNS1K_9ScaleType4KindE0ELNS_15FloatRoundStyleE2ESK_EENS1_15EpilogueDefaultEEEEEvvEEEEvNT_6ParamsE)
        /*0014*/ 	.word	0x000000f8


	//----- nvinfo : EIATTR_MIN_STACK_SIZE
	.align		4
.L_14:
        /*0018*/ 	.byte	0x04, 0x12
        /*001a*/ 	.short	(.L_16 - .L_15)
	.align		4
.L_15:
        /*001c*/ 	.word	index@(_ZN7cutlass13device_kernelINS_4gemm6kernel13GemmUniversalIN4cute5tupleIJiiiiEEENS1_10collective13CollectiveMmaINS1_37MainloopSm90TmaGmmaWarpSpecializedFP8ILi4ENS5_IJNS4_1CILi4EEENSA_ILi2EEENSA_ILi1EEEEEENS1_35KernelTmaWarpSpecializedCooperativeEEENS5_IJNSA_ILi256EEENSA_ILi128EEESI_EEENS_12float_e5m2_tENS5_IJlSD_lEEESK_SL_NS4_8TiledMMAINS4_8MMA_AtomIJNS4_4SM904GMMA31MMA_64x128x32_F32E5M2E5M2_SS_TNILNSP_7ScaleInE1ELSR_1EEEEEENS4_6LayoutINS5_IJSC_SD_SD_EEENS5_IJSD_NSA_ILi0EEESW_EEEEENS5_IJNS4_10UnderscoreESZ_SZ_EEEEENS4_23SM90_TMA_LOAD_MULTICASTENS4_14ComposedLayoutINS4_7SwizzleILi3ELi4ELi3EEENS4_18smem_ptr_flag_bitsILi8EEENSU_INS5_IJNSA_ILi8EEESI_EEENS5_IJSI_SD_EEEEEEEvNS4_8identityES12_S1C_vS1D_EENS_8epilogue10collective6detail29Sm90TmaWarpSpecializedAdapterINS1G_15DefaultEpilogueISK_SL_SL_NS1F_6thread17LinearCombinationISK_Li1EffLNS1K_9ScaleType4KindE0ELNS_15FloatRoundStyleE2ESK_EENS1_15EpilogueDefaultEEEEEvvEEEEvNT_6ParamsE)
        /*0020*/ 	.word	0x000000f8
.L_16:


//--------------------- .nv.compat                --------------------------
	.section	.nv.compat,"",@"SHT_CUDA_COMPAT_INFO"
	.align	4
        /*0000*/ 	.byte	0x02, 0x09, 0x01, 0x00, 0x02, 0x02, 0x04, 0x00, 0x02, 0x05, 0x05, 0x00, 0x03, 0x07, 0x01, 0x01
        /*0010*/ 	.byte	0x02, 0x03, 0x01, 0x00, 0x02, 0x06, 0x01, 0x00, 0x04, 0x0b, 0x08, 0x00, 0x00, 0x00, 0x00, 0x00
        /*0020*/ 	.byte	0x00, 0x00, 0x00, 0x00


//--------------------- .nv.info._ZN7cutlass13device_kernelINS_4gemm6kernel13GemmUniversalIN4cute5tupleIJiiiiEEENS1_10collective13CollectiveMmaINS1_37MainloopSm90TmaGmmaWarpSpecializedFP8ILi4ENS5_IJNS4_1CILi4EEENSA_ILi2EEENSA_ILi1EEEEEENS1_35KernelTmaWarpSpecializedCooperativeEEENS5_IJNSA_ILi256EEENSA_ILi128EEESI_EEENS_12float_e5m2_tENS5_IJlSD_lEEESK_SL_NS4_8TiledMMAINS4_8MMA_AtomIJNS4_4SM904GMMA31MMA_64x128x32_F32E5M2E5M2_SS_TNILNSP_7ScaleInE1ELSR_1EEEEEENS4_6LayoutINS5_IJSC_SD_SD_EEENS5_IJSD_NSA_ILi0EEESW_EEEEENS5_IJNS4_10UnderscoreESZ_SZ_EEEEENS4_23SM90_TMA_LOAD_MULTICASTENS4_14ComposedLayoutINS4_7SwizzleILi3ELi4ELi3EEENS4_18smem_ptr_flag_bitsILi8EEENSU_INS5_IJNSA_ILi8EEESI_EEENS5_IJSI_SD_EEEEEEEvNS4_8identityES12_S1C_vS1D_EENS_8epilogue10collective6detail29Sm90TmaWarpSpecializedAdapterINS1G_15DefaultEpilogueISK_SL_SL_NS1F_6thread17LinearCombinationISK_Li1EffLNS1K_9ScaleType4KindE0ELNS_15FloatRoundStyleE2ESK_EENS1_15EpilogueDefaultEEEEEvvEEEEvNT_6ParamsE --------------------------
	.section	.nv.info._ZN7cutlass13device_kernelINS_4gemm6kernel13GemmUniversalIN4cute5tupleIJiiiiEEENS1_10collective13CollectiveMmaINS1_37MainloopSm90TmaGmmaWarpSpecializedFP8ILi4ENS5_IJNS4_1CILi4EEENSA_ILi2EEENSA_ILi1EEEEEENS1_35KernelTmaWarpSpecializedCooperativeEEENS5_IJNSA_ILi256EEENSA_ILi128EEESI_EEENS_12float_e5m2_tENS5_IJlSD_lEEESK_SL_NS4_8TiledMMAINS4_8MMA_AtomIJNS4_4SM904GMMA31MMA_64x128x32_F32E5M2E5M2_SS_TNILNSP_7ScaleInE1ELSR_1EEEEEENS4_6LayoutINS5_IJSC_SD_SD_EEENS5_IJSD_NSA_ILi0EEESW_EEEEENS5_IJNS4_10UnderscoreESZ_SZ_EEEEENS4_23SM90_TMA_LOAD_MULTICASTENS4_14ComposedLayoutINS4_7SwizzleILi3ELi4ELi3EEENS4_18smem_ptr_flag_bitsILi8EEENSU_INS5_IJNSA_ILi8EEESI_EEENS5_IJSI_SD_EEEEEEEvNS4_8identityES12_S1C_vS1D_EENS_8epilogue10collective6detail29Sm90TmaWarpSpecializedAdapterINS1G_15DefaultEpilogueISK_SL_SL_NS1F_6thread17LinearCombinationISK_Li1EffLNS1K_9ScaleType4KindE0ELNS_15FloatRoundStyleE2ESK_EENS1_15EpilogueDefaultEEEEEvvEEEEvNT_6ParamsE,"",@"SHT_CUDA_INFO"
	.sectionflags	@""
	.align	4


	//----- nvinfo : EIATTR_CUDA_API_VERSION
	.align		4
        /*0000*/ 	.byte	0x04, 0x37
        /*0002*/ 	.short	(.L_18 - .L_17)
.L_17:
        /*0004*/ 	.word	0x00000082


	//----- nvinfo : EIATTR_KPARAM_INFO
	.align		4
.L_18:
        /*0008*/ 	.byte	0x04, 0x17
        /*000a*/ 	.short	(.L_20 - .L_19)
.L_19:
        /*000c*/ 	.word	0x00000000
        /*0010*/ 	.short	0x0000
        /*0012*/ 	.short	0x0070
        /*0014*/ 	.byte	0x00, 0xf0, 0x01, 0x10


	//----- nvinfo : EIATTR_SPARSE_MMA_MASK
	.align		4
.L_20:
        /*0018*/ 	.byte	0x03, 0x50
        /*001a*/ 	.short	0x0000


	//----- nvinfo : EIATTR_MAXREG_COUNT
	.align		4
        /*001c*/ 	.byte	0x03, 0x1b
        /*001e*/ 	.short	0x00a8


	//----- nvinfo : EIATTR_NUM_BARRIERS
	.align		4
        /*0020*/ 	.byte	0x02, 0x4c
        /*0022*/ 	.byte	0x01
	.zero		1


	//----- nvinfo : EIATTR_ANNOTATIONS
	.align		4
        /*0024*/ 	.byte	0x04, 0x55
        /*0026*/ 	.short	(.L_22 - .L_21)


	//   ....[0]....
.L_21:
        /*0028*/ 	.word	0x00000001
        /*002c*/ 	.byte	0x30, 0x07, 0x00, 0x00, 0x01, 0x00, 0x00, 0x00, 0x20, 0x08, 0x00, 0x00, 0x01, 0x00, 0x00, 0x00
        /* <DEDUP_REMOVED lines=192> */
        /*0c3c*/ 	.byte	0x90, 0x08, 0x01, 0x00


	//----- nvinfo : EIATTR_MERCURY_ISA_VERSION
	.align		4
.L_22:
        /*0c40*/ 	.byte	0x03, 0x5f
        /*0c42*/ 	.short	0x0101


	//----- nvinfo : EIATTR_INT_WARP_WIDE_INSTR_OFFSETS
	.align		4
        /*0c44*/ 	.byte	0x04, 0x31
        /*0c46*/ 	.short	(.L_24 - .L_23)


	//   ....[0]....
.L_23:
        /*0c48*/ 	.word	0x00000570


	//   ....[1]....
        /*0c4c*/ 	.word	0x00000580


	//   ....[2]....
        /*0c50*/ 	.word	0x00000700


	//   ....[3]....
        /*0c54*/ 	.word	0x00005510


	//----- nvinfo : EIATTR_COOP_GROUP_MASK_REGIDS
	.align		4
.L_24:
        /*0c58*/ 	.byte	0x04, 0x29
        /*0c5a*/ 	.short	(.L_26 - .L_25)


	//   ....[0]....
.L_25:
        /*0c5c*/ 	.word	0xffffffff


	//   ....[1]....
        /*0c60*/ 	.word	0xffffffff


	//   ....[2]....
        /*0c64*/ 	.word	0xffffffff


	//   ....[3]....
        /*0c68*/ 	.word	0xffffffff


	//   ....[4]....
        /*0c6c*/ 	.word	0xffffffff


	//   ....[5]....
        /*0c70*/ 	.word	0xffffffff


	//----- nvinfo : EIATTR_COOP_GROUP_INSTR_OFFSETS
	.align		4
.L_26:
        /*0c74*/ 	.byte	0x04, 0x28
        /*0c76*/ 	.short	(.L_28 - .L_27)


	//   ....[0]....
.L_27:
        /*0c78*/ 	.word	0x00000070


	//   ....[1]....
        /*0c7c*/ 	.word	0x00000080


	//   ....[2]....
        /*0c80*/ 	.word	0x000001a0


	//   ....[3]....
        /*0c84*/ 	.word	0x000003d0


	//   ....[4]....
        /*0c88*/ 	.word	0x00000860


	//   ....[5]....
        /*0c8c*/ 	.word	0x000015e0


	//----- nvinfo : EIATTR_REG_RECONFIG
	.align		4
.L_28:
        /*0c90*/ 	.byte	0x01, 0x54
	.zero		2


	//----- nvinfo : EIATTR_MBARRIER_INSTR_OFFSETS
	.align		4
        /*0c94*/ 	.byte	0x04, 0x39
        /*0c96*/ 	.short	(.L_30 - .L_29)


	//   ....[0]....
.L_29:
        /*0c98*/ 	.word	0x00000340
        /*0c9c*/ 	.word	0x000000ff
        /*0ca0*/ 	.word	0x00000000
        /*0ca4*/ 	.short	0x0100
        /*0ca6*/ 	.byte	0x09
	.zero		1


	//   ....[1]....
        /*0ca8*/ 	.word	0x00000350
        /*0cac*/ 	.word	0x000000ff
        /*0cb0*/ 	.word	0x00000020
        /*0cb4*/ 	.short	0x0100
        /*0cb6*/ 	.byte	0x09
	.zero		1


	//   ....[2]....
        /*0cb8*/ 	.word	0x00000360
        /*0cbc*/ 	.word	0x000000ff
        /*0cc0*/ 	.word	0x00000008
        /*0cc4*/ 	.short	0x0100
        /*0cc6*/ 	.byte	0x09
	.zero		1


	//   ....[3]....
        /*0cc8*/ 	.word	0x00000370
        /*0ccc*/ 	.word	0x000000ff
        /*0cd0*/ 	.word	0x00000028
        /*0cd4*/ 	.short	0x0100
        /*0cd6*/ 	.byte	0x09
	.zero		1


	//   ....[4]....
        /*0cd8*/ 	.word	0x00000380
        /*0cdc*/ 	.word	0x000000ff
        /*0ce0*/ 	.word	0x00000010
        /*0ce4*/ 	.short	0x0100
        /*0ce6*/ 	.byte	0x09
	.zero		1


	//   ....[5]....
        /*0ce8*/ 	.word	0x00000390
        /*0cec*/ 	.word	0x000000ff
        /*0cf0*/ 	.word	0x00000030
        /*0cf4*/ 	.short	0x0100
        /*0cf6*/ 	.byte	0x09
	.zero		1


	//   ....[6]....
        /*0cf8*/ 	.word	0x000003a0
        /*0cfc*/ 	.word	0x000000ff
        /*0d00*/ 	.word	0x00000018
        /*0d04*/ 	.short	0x0100
        /*0d06*/ 	.byte	0x09
	.zero		1


	//   ....[7]....
        /*0d08*/ 	.word	0x000003b0
        /*0d0c*/ 	.word	0x000000ff
        /*0d10*/ 	.word	0x00000038
        /*0d14*/ 	.short	0x0100
        /*0d16*/ 	.byte	0x09
	.zero		1


	//   ....[8]....
        /*0d18*/ 	.word	0x00000780
        /*0d1c*/ 	.word	0x000000ff
        /*0d20*/ 	.word	0x00000050
        /*0d24*/ 	.short	0x0100
        /*0d26*/ 	.byte	0x06
	.zero		1


	//   ....[9]....
        /*0d28*/ 	.word	0x000007e0
        /*0d2c*/ 	.word	0x000000ff
        /*0d30*/ 	.word	0x00000058
        /*0d34*/ 	.short	0x0100
        /*0d36*/ 	.byte	0x06
	.zero		1


	//   ....[10]....
        /*0d38*/ 	.word	0x00001de0
        /*0d3c*/ 	.word	0x000000ff
        /*0d40*/ 	.word	0x00000000
        /*0d44*/ 	.short	0x010a
        /*0d46*/ 	.byte	0x06
	.zero		1


	//   ....[11]....
        /*0d48*/ 	.word	0x00001e20
        /*0d4c*/ 	.word	0x000000ff
        /*0d50*/ 	.word	0x00000000
        /*0d54*/ 	.short	0x010a
        /*0d56*/ 	.byte	0x06
	.zero		1


	//   ....[12]....
        /*0d58*/ 	.word	0x00003190
        /*0d5c*/ 	.word	0x000000ff
        /*0d60*/ 	.word	0x00000000
        /*0d64*/ 	.short	0x010a
        /*0d66*/ 	.byte	0x10
	.zero		1


	//   ....[13]....
        /*0d68*/ 	.word	0x000031d0
        /*0d6c*/ 	.word	0x000000ff
        /*0d70*/ 	.word	0x00000000
        /*0d74*/ 	.short	0x010a
        /*0d76*/ 	.byte	0x10
	.zero		1


	//   ....[14]....
        /*0d78*/ 	.word	0x000043a0
        /*0d7c*/ 	.word	0x000000e5
        /*0d80*/ 	.word	0x00000000
        /*0d84*/ 	.short	0x0101
        /*0d86*/ 	.byte	0x3f
	.zero		1


	//   ....[15]....
        /*0d88*/ 	.word	0x000055b0
        /*0d8c*/ 	.word	0x00000018
        /*0d90*/ 	.word	0x00000000
        /*0d94*/ 	.short	0x0101
        /*0d96*/ 	.byte	0x3f
	.zero		1


	//   ....[16]....
        /*0d98*/ 	.word	0x0000fa60
        /*0d9c*/ 	.word	0x0000000b
        /*0da0*/ 	.word	0x00000020
        /*0da4*/ 	.short	0x010a
        /*0da6*/ 	.byte	0x3f
	.zero		1


	//   ....[17]....
        /*0da8*/ 	.word	0x0000fea0
        /*0dac*/ 	.word	0x00000003
        /*0db0*/ 	.word	0x00000058
        /*0db4*/ 	.short	0x0101
        /*0db6*/ 	.byte	0x3f
	.zero		1


	//   ....[18]....
        /*0db8*/ 	.word	0x000105e0
        /*0dbc*/ 	.word	0x00000007
        /*0dc0*/ 	.word	0x00000000
        /*0dc4*/ 	.short	0x010a
        /*0dc6*/ 	.byte	0x3f
	.zero		1


	//   ....[19]....
        /*0dc8*/ 	.word	0x00010660
        /*0dcc*/ 	.word	0x00000009
        /*0dd0*/ 	.word	0x00000000
        /*0dd4*/ 	.short	0x010a
        /*0dd6*/ 	.byte	0x3f
	.zero		1


	//   ....[20]....
        /*0dd8*/ 	.word	0x000106f0
        /*0ddc*/ 	.word	0x00000006
        /*0de0*/ 	.word	0x00000000
        /*0de4*/ 	.short	0x010a
        /*0de6*/ 	.byte	0x3f
	.zero		1


	//   ....[21]....
        /*0de8*/ 	.word	0x00010780
        /*0dec*/ 	.word	0x00000003
        /*0df0*/ 	.word	0x00000000
        /*0df4*/ 	.short	0x010a
        /*0df6*/ 	.byte	0x3f
	.zero		1


	//   ....[22]....
        /*0df8*/ 	.word	0x000107f0
        /*0dfc*/ 	.word	0x00000003
        /*0e00*/ 	.word	0x00000000
        /*0e04*/ 	.short	0x010a
        /*0e06*/ 	.byte	0x3f
	.zero		1


	//   ....[23]....
        /*0e08*/ 	.word	0x00010860
        /*0e0c*/ 	.word	0x00000000
        /*0e10*/ 	.word	0x00000000
        /*0e14*/ 	.short	0x010a
        /*0e16*/ 	.byte	0x3f
	.zero		1


	//   ....[24]....
        /*0e18*/ 	.word	0x00010940
        /*0e1c*/ 	.word	0x0000000b
        /*0e20*/ 	.word	0x00000020
        /*0e24*/ 	.short	0x010a
        /*0e26*/ 	.byte	0x3f
	.zero		1


	//   ....[25]....
        /*0e28*/ 	.word	0x00010a10
        /*0e2c*/ 	.word	0x00000007
        /*0e30*/ 	.word	0x00000000
        /*0e34*/ 	.short	0x010a
        /*0e36*/ 	.byte	0x3f
	.zero		1


	//   ....[26]....
        /*0e38*/ 	.word	0x00010a60
        /*0e3c*/ 	.word	0x00000009
        /*0e40*/ 	.word	0x00000000
        /*0e44*/ 	.short	0x010a
        /*0e46*/ 	.byte	0x3f
	.zero		1


	//   ....[27]....
        /*0e48*/ 	.word	0x00010ab0
        /*0e4c*/ 	.word	0x00000006
        /*0e50*/ 	.word	0x00000000
        /*0e54*/ 	.short	0x010a
        /*0e56*/ 	.byte	0x3f
	.zero		1


	//----- nvinfo : EIATTR_NUM_MBARRIERS
	.align		4
.L_30:
        /*0e58*/ 	.byte	0x03, 0x38
        /*0e5a*/ 	.short	0x000a


	//----- nvinfo : EIATTR_EXIT_INSTR_OFFSETS
	.align		4
        /*0e5c*/ 	.byte	0x04, 0x1c
        /*0e5e*/ 	.short	(.L_32 - .L_31)


	//   ....[0]....
.L_31:
        /*0e60*/ 	.word	0x000009f0


	//   ....[1]....
        /*0e64*/ 	.word	0x00001280


	//   ....[2]....
        /*0e68*/ 	.word	0x0000f020


	//   ....[3]....
        /*0e6c*/ 	.word	0x0000f5b0


	//   ....[4]....
        /*0e70*/ 	.word	0x000107d0


	//----- nvinfo : EIATTR_MAX_THREADS
	.align		4
.L_32:
        /*0e74*/ 	.byte	0x04, 0x05
        /*0e76*/ 	.short	(.L_34 - .L_33)
.L_33:
        /*0e78*/ 	.word	0x00000180
        /*0e7c*/ 	.word	0x00000001
        /*0e80*/ 	.word	0x00000001


	//----- nvinfo : EIATTR_CRS_STACK_SIZE
	.align		4
.L_34:
        /*0e84*/ 	.byte	0x04, 0x1e
        /*0e86*/ 	.short	(.L_36 - .L_35)
.L_35:
        /*0e88*/ 	.word	0x00000000


	//----- nvinfo : EIATTR_CBANK_PARAM_SIZE
	.align		4
.L_36:
        /*0e8c*/ 	.byte	0x03, 0x19
        /*0e8e*/ 	.short	0x0470


	//----- nvinfo : EIATTR_PARAM_CBANK
	.align		4
        /*0e90*/ 	.byte	0x04, 0x0a
        /*0e92*/ 	.short	(.L_38 - .L_37)
	.align		4
.L_37:
        /*0e94*/ 	.word	index@(.nv.constant0._ZN7cutlass13device_kernelINS_4gemm6kernel13GemmUniversalIN4cute5tupleIJiiiiEEENS1_10collective13CollectiveMmaINS1_37MainloopSm90TmaGmmaWarpSpecializedFP8ILi4ENS5_IJNS4_1CILi4EEENSA_ILi2EEENSA_ILi1EEEEEENS1_35KernelTmaWarpSpecializedCooperativeEEENS5_IJNSA_ILi256EEENSA_ILi128EEESI_EEENS_12float_e5m2_tENS5_IJlSD_lEEESK_SL_NS4_8TiledMMAINS4_8MMA_AtomIJNS4_4SM904GMMA31MMA_64x128x32_F32E5M2E5M2_SS_TNILNSP_7ScaleInE1ELSR_1EEEEEENS4_6LayoutINS5_IJSC_SD_SD_EEENS5_IJSD_NSA_ILi0EEESW_EEEEENS5_IJNS4_10UnderscoreESZ_SZ_EEEEENS4_23SM90_TMA_LOAD_MULTICASTENS4_14ComposedLayoutINS4_7SwizzleILi3ELi4ELi3EEENS4_18smem_ptr_flag_bitsILi8EEENSU_INS5_IJNSA_ILi8EEESI_EEENS5_IJSI_SD_EEEEEEEvNS4_8identityES12_S1C_vS1D_EENS_8epilogue10collective6detail29Sm90TmaWarpSpecializedAdapterINS1G_15DefaultEpilogueISK_SL_SL_NS1F_6thread17LinearCombinationISK_Li1EffLNS1K_9ScaleType4KindE0ELNS_15FloatRoundStyleE2ESK_EENS1_15EpilogueDefaultEEEEEvvEEEEvNT_6ParamsE)
        /*0e98*/ 	.short	0x0210
        /*0e9a*/ 	.short	0x0470


	//----- nvinfo : EIATTR_SW_WAR
	.align		4
.L_38:
        /*0e9c*/ 	.byte	0x04, 0x36
        /*0e9e*/ 	.short	(.L_40 - .L_39)
.L_39:
        /*0ea0*/ 	.word	0x00000008
.L_40:


//--------------------- .nv.callgraph             --------------------------
	.section	.nv.callgraph,"",@"SHT_CUDA_CALLGRAPH"
	.align	4
	.sectionentsize	8
	.align		4
        /*0000*/ 	.word	0x00000000
	.align		4
        /*0004*/ 	.word	0xffffffff
	.align		4
        /*0008*/ 	.word	0x00000000
	.align		4
        /*000c*/ 	.word	0xfffffffe
	.align		4
        /*0010*/ 	.word	0x00000000
	.align		4
        /*0014*/ 	.word	0xfffffffd
	.align		4
        /*0018*/ 	.word	0x00000000
	.align		4
        /*001c*/ 	.word	0xfffffffc


//--------------------- .nv.constant4             --------------------------
	.section	.nv.constant4,"a",@progbits
	.align	8
	.align		8
.nv.constant4:
        /*0000*/ 	.dword	_ZN40_INTERNAL_36e9433c_4_k_cu_770b80af_240564cuda3std3__45__cpo5beginE
	.align		8
        /*0008*/ 	.dword	_ZN40_INTERNAL_36e9433c_4_k_cu_770b80af_240564cuda3std3__45__cpo3endE
	.align		8
        /*0010*/ 	.dword	_ZN40_INTERNAL_36e9433c_4_k_cu_770b80af_240564cuda3std3__45__cpo6cbeginE
	.align		8
        /*0018*/ 	.dword	_ZN40_INTERNAL_36e9433c_4_k_cu_770b80af_240564cuda3std3__45__cpo4cendE
	.align		8
        /*0020*/ 	.dword	_ZN40_INTERNAL_36e9433c_4_k_cu_770b80af_240564cuda3std3__442_GLOBAL__N__36e9433c_4_k_cu_770b80af_240566ignoreE
	.align		8
        /*0028*/ 	.dword	_ZN40_INTERNAL_36e9433c_4_k_cu_770b80af_240564cuda3std3__419piecewise_constructE
	.align		8
        /*0030*/ 	.dword	_ZN40_INTERNAL_36e9433c_4_k_cu_770b80af_240564cuda3std3__48in_placeE
	.align		8
        /*0038*/ 	.dword	_ZN40_INTERNAL_36e9433c_4_k_cu_770b80af_240564cuda3std6ranges3__45__cpo4swapE
	.align		8
        /*0040*/ 	.dword	_ZN40_INTERNAL_36e9433c_4_k_cu_770b80af_240564cuda3std6ranges3__45__cpo9iter_moveE
	.align		8
        /*0048*/ 	.dword	_ZN40_INTERNAL_36e9433c_4_k_cu_770b80af_240564cute7productE
	.align		8
        /*0050*/ 	.dword	_ZN40_INTERNAL_36e9433c_4_k_cu_770b80af_240564cute1_E


//--------------------- .text._ZN7cutlass13device_kernelINS_4gemm6kernel13GemmUniversalIN4cute5tupleIJiiiiEEENS1_10collective13CollectiveMmaINS1_37MainloopSm90TmaGmmaWarpSpecializedFP8ILi4ENS5_IJNS4_1CILi4EEENSA_ILi2EEENSA_ILi1EEEEEENS1_35KernelTmaWarpSpecializedCooperativeEEENS5_IJNSA_ILi256EEENSA_ILi128EEESI_EEENS_12float_e5m2_tENS5_IJlSD_lEEESK_SL_NS4_8TiledMMAINS4_8MMA_AtomIJNS4_4SM904GMMA31MMA_64x128x32_F32E5M2E5M2_SS_TNILNSP_7ScaleInE1ELSR_1EEEEEENS4_6LayoutINS5_IJSC_SD_SD_EEENS5_IJSD_NSA_ILi0EEESW_EEEEENS5_IJNS4_10UnderscoreESZ_SZ_EEEEENS4_23SM90_TMA_LOAD_MULTICASTENS4_14ComposedLayoutINS4_7SwizzleILi3ELi4ELi3EEENS4_18smem_ptr_flag_bitsILi8EEENSU_INS5_IJNSA_ILi8EEESI_EEENS5_IJSI_SD_EEEEEEEvNS4_8identityES12_S1C_vS1D_EENS_8epilogue10collective6detail29Sm90TmaWarpSpecializedAdapterINS1G_15DefaultEpilogueISK_SL_SL_NS1F_6thread17LinearCombinationISK_Li1EffLNS1K_9ScaleType4KindE0ELNS_15FloatRoundStyleE2ESK_EENS1_15EpilogueDefaultEEEEEvvEEEEvNT_6ParamsE --------------------------
	.section	.text._ZN7cutlass13device_kernelINS_4gemm6kernel13GemmUniversalIN4cute5tupleIJiiiiEEENS1_10collective13CollectiveMmaINS1_37MainloopSm90TmaGmmaWarpSpecializedFP8ILi4ENS5_IJNS4_1CILi4EEENSA_ILi2EEENSA_ILi1EEEEEENS1_35KernelTmaWarpSpecializedCooperativeEEENS5_IJNSA_ILi256EEENSA_ILi128EEESI_EEENS_12float_e5m2_tENS5_IJlSD_lEEESK_SL_NS4_8TiledMMAINS4_8MMA_AtomIJNS4_4SM904GMMA31MMA_64x128x32_F32E5M2E5M2_SS_TNILNSP_7ScaleInE1ELSR_1EEEEEENS4_6LayoutINS5_IJSC_SD_SD_EEENS5_IJSD_NSA_ILi0EEESW_EEEEENS5_IJNS4_10UnderscoreESZ_SZ_EEEEENS4_23SM90_TMA_LOAD_MULTICASTENS4_14ComposedLayoutINS4_7SwizzleILi3ELi4ELi3EEENS4_18smem_ptr_flag_bitsILi8EEENSU_INS5_IJNSA_ILi8EEESI_EEENS5_IJSI_SD_EEEEEEEvNS4_8identityES12_S1C_vS1D_EENS_8epilogue10collective6detail29Sm90TmaWarpSpecializedAdapterINS1G_15DefaultEpilogueISK_SL_SL_NS1F_6thread17LinearCombinationISK_Li1EffLNS1K_9ScaleType4KindE0ELNS_15FloatRoundStyleE2ESK_EENS1_15EpilogueDefaultEEEEEvvEEEEvNT_6ParamsE,"ax",@progbits
	.align	128
.text._ZN7cutlass13device_kernelINS_4gemm6kernel13GemmUniversalIN4cute5tupleIJiiiiEEENS1_10collective13CollectiveMmaINS1_37MainloopSm90TmaGmmaWarpSpecializedFP8ILi4ENS5_IJNS4_1CILi4EEENSA_ILi2EEENSA_ILi1EEEEEENS1_35KernelTmaWarpSpecializedCooperativeEEENS5_IJNSA_ILi256EEENSA_ILi128EEESI_EEENS_12float_e5m2_tENS5_IJlSD_lEEESK_SL_NS4_8TiledMMAINS4_8MMA_AtomIJNS4_4SM904GMMA31MMA_64x128x32_F32E5M2E5M2_SS_TNILNSP_7ScaleInE1ELSR_1EEEEEENS4_6LayoutINS5_IJSC_SD_SD_EEENS5_IJSD_NSA_ILi0EEESW_EEEEENS5_IJNS4_10UnderscoreESZ_SZ_EEEEENS4_23SM90_TMA_LOAD_MULTICASTENS4_14ComposedLayoutINS4_7SwizzleILi3ELi4ELi3EEENS4_18smem_ptr_flag_bitsILi8EEENSU_INS5_IJNSA_ILi8EEESI_EEENS5_IJSI_SD_EEEEEEEvNS4_8identityES12_S1C_vS1D_EENS_8epilogue10collective6detail29Sm90TmaWarpSpecializedAdapterINS1G_15DefaultEpilogueISK_SL_SL_NS1F_6thread17LinearCombinationISK_Li1EffLNS1K_9ScaleType4KindE0ELNS_15FloatRoundStyleE2ESK_EENS1_15EpilogueDefaultEEEEEvvEEEEvNT_6ParamsE:
        .type           _ZN7cutlass13device_kernelINS_4gemm6kernel13GemmUniversalIN4cute5tupleIJiiiiEEENS1_10collective13CollectiveMmaINS1_37MainloopSm90TmaGmmaWarpSpecializedFP8ILi4ENS5_IJNS4_1CILi4EEENSA_ILi2EEENSA_ILi1EEEEEENS1_35KernelTmaWarpSpecializedCooperativeEEENS5_IJNSA_ILi256EEENSA_ILi128EEESI_EEENS_12float_e5m2_tENS5_IJlSD_lEEESK_SL_NS4_8TiledMMAINS4_8MMA_AtomIJNS4_4SM904GMMA31MMA_64x128x32_F32E5M2E5M2_SS_TNILNSP_7ScaleInE1ELSR_1EEEEEENS4_6LayoutINS5_IJSC_SD_SD_EEENS5_IJSD_NSA_ILi0EEESW_EEEEENS5_IJNS4_10UnderscoreESZ_SZ_EEEEENS4_23SM90_TMA_LOAD_MULTICASTENS4_14ComposedLayoutINS4_7SwizzleILi3ELi4ELi3EEENS4_18smem_ptr_flag_bitsILi8EEENSU_INS5_IJNSA_ILi8EEESI_EEENS5_IJSI_SD_EEEEEEEvNS4_8identityES12_S1C_vS1D_EENS_8epilogue10collective6detail29Sm90TmaWarpSpecializedAdapterINS1G_15DefaultEpilogueISK_SL_SL_NS1F_6thread17LinearCombinationISK_Li1EffLNS1K_9ScaleType4KindE0ELNS_15FloatRoundStyleE2ESK_EENS1_15EpilogueDefaultEEEEEvvEEEEvNT_6ParamsE,@function
        .size           _ZN7cutlass13device_kernelINS_4gemm6kernel13GemmUniversalIN4cute5tupleIJiiiiEEENS1_10collective13CollectiveMmaINS1_37MainloopSm90TmaGmmaWarpSpecializedFP8ILi4ENS5_IJNS4_1CILi4EEENSA_ILi2EEENSA_ILi1EEEEEENS1_35KernelTmaWarpSpecializedCooperativeEEENS5_IJNSA_ILi256EEENSA_ILi128EEESI_EEENS_12float_e5m2_tENS5_IJlSD_lEEESK_SL_NS4_8TiledMMAINS4_8MMA_AtomIJNS4_4SM904GMMA31MMA_64x128x32_F32E5M2E5M2_SS_TNILNSP_7ScaleInE1ELSR_1EEEEEENS4_6LayoutINS5_IJSC_SD_SD_EEENS5_IJSD_NSA_ILi0EEESW_EEEEENS5_IJNS4_10UnderscoreESZ_SZ_EEEEENS4_23SM90_TMA_LOAD_MULTICASTENS4_14ComposedLayoutINS4_7SwizzleILi3ELi4ELi3EEENS4_18smem_ptr_flag_bitsILi8EEENSU_INS5_IJNSA_ILi8EEESI_EEENS5_IJSI_SD_EEEEEEEvNS4_8identityES12_S1C_vS1D_EENS_8epilogue10collective6detail29Sm90TmaWarpSpecializedAdapterINS1G_15DefaultEpilogueISK_SL_SL_NS1F_6thread17LinearCombinationISK_Li1EffLNS1K_9ScaleType4KindE0ELNS_15FloatRoundStyleE2ESK_EENS1_15EpilogueDefaultEEEEEvvEEEEvNT_6ParamsE,(.L_x_332 - _ZN7cutlass13device_kernelINS_4gemm6kernel13GemmUniversalIN4cute5tupleIJiiiiEEENS1_10collective13CollectiveMmaINS1_37MainloopSm90TmaGmmaWarpSpecializedFP8ILi4ENS5_IJNS4_1CILi4EEENSA_ILi2EEENSA_ILi1EEEEEENS1_35KernelTmaWarpSpecializedCooperativeEEENS5_IJNSA_ILi256EEENSA_ILi128EEESI_EEENS_12float_e5m2_tENS5_IJlSD_lEEESK_SL_NS4_8TiledMMAINS4_8MMA_AtomIJNS4_4SM904GMMA31MMA_64x128x32_F32E5M2E5M2_SS_TNILNSP_7ScaleInE1ELSR_1EEEEEENS4_6LayoutINS5_IJSC_SD_SD_EEENS5_IJSD_NSA_ILi0EEESW_EEEEENS5_IJNS4_10UnderscoreESZ_SZ_EEEEENS4_23SM90_TMA_LOAD_MULTICASTENS4_14ComposedLayoutINS4_7SwizzleILi3ELi4ELi3EEENS4_18smem_ptr_flag_bitsILi8EEENSU_INS5_IJNSA_ILi8EEESI_EEENS5_IJSI_SD_EEEEEEEvNS4_8identityES12_S1C_vS1D_EENS_8epilogue10collective6detail29Sm90TmaWarpSpecializedAdapterINS1G_15DefaultEpilogueISK_SL_SL_NS1F_6thread17LinearCombinationISK_Li1EffLNS1K_9ScaleType4KindE0ELNS_15FloatRoundStyleE2ESK_EENS1_15EpilogueDefaultEEEEEvvEEEEvNT_6ParamsE)
        .other          _ZN7cutlass13device_kernelINS_4gemm6kernel13GemmUniversalIN4cute5tupleIJiiiiEEENS1_10collective13CollectiveMmaINS1_37MainloopSm90TmaGmmaWarpSpecializedFP8ILi4ENS5_IJNS4_1CILi4EEENSA_ILi2EEENSA_ILi1EEEEEENS1_35KernelTmaWarpSpecializedCooperativeEEENS5_IJNSA_ILi256EEENSA_ILi128EEESI_EEENS_12float_e5m2_tENS5_IJlSD_lEEESK_SL_NS4_8TiledMMAINS4_8MMA_AtomIJNS4_4SM904GMMA31MMA_64x128x32_F32E5M2E5M2_SS_TNILNSP_7ScaleInE1ELSR_1EEEEEENS4_6LayoutINS5_IJSC_SD_SD_EEENS5_IJSD_NSA_ILi0EEESW_EEEEENS5_IJNS4_10UnderscoreESZ_SZ_EEEEENS4_23SM90_TMA_LOAD_MULTICASTENS4_14ComposedLayoutINS4_7SwizzleILi3ELi4ELi3EEENS4_18smem_ptr_flag_bitsILi8EEENSU_INS5_IJNSA_ILi8EEESI_EEENS5_IJSI_SD_EEEEEEEvNS4_8identityES12_S1C_vS1D_EENS_8epilogue10collective6detail29Sm90TmaWarpSpecializedAdapterINS1G_15DefaultEpilogueISK_SL_SL_NS1F_6thread17LinearCombinationISK_Li1EffLNS1K_9ScaleType4KindE0ELNS_15FloatRoundStyleE2ESK_EENS1_15EpilogueDefaultEEEEEvvEEEEvNT_6ParamsE,@"STO_CUDA_ENTRY STV_DEFAULT"
_ZN7cutlass13device_kernelINS_4gemm6kernel13GemmUniversalIN4cute5tupleIJiiiiEEENS1_10collective13CollectiveMmaINS1_37MainloopSm90TmaGmmaWarpSpecializedFP8ILi4ENS5_IJNS4_1CILi4EEENSA_ILi2EEENSA_ILi1EEEEEENS1_35KernelTmaWarpSpecializedCooperativeEEENS5_IJNSA_ILi256EEENSA_ILi128EEESI_EEENS_12float_e5m2_tENS5_IJlSD_lEEESK_SL_NS4_8TiledMMAINS4_8MMA_AtomIJNS4_4SM904GMMA31MMA_64x128x32_F32E5M2E5M2_SS_TNILNSP_7ScaleInE1ELSR_1EEEEEENS4_6LayoutINS5_IJSC_SD_SD_EEENS5_IJSD_NSA_ILi0EEESW_EEEEENS5_IJNS4_10UnderscoreESZ_SZ_EEEEENS4_23SM90_TMA_LOAD_MULTICASTENS4_14ComposedLayoutINS4_7SwizzleILi3ELi4ELi3EEENS4_18smem_ptr_flag_bitsILi8EEENSU_INS5_IJNSA_ILi8EEESI_EEENS5_IJSI_SD_EEEEEEEvNS4_8identityES12_S1C_vS1D_EENS_8epilogue10collective6detail29Sm90TmaWarpSpecializedAdapterINS1G_15DefaultEpilogueISK_SL_SL_NS1F_6thread17LinearCombinationISK_Li1EffLNS1K_9ScaleType4KindE0ELNS_15FloatRoundStyleE2ESK_EENS1_15EpilogueDefaultEEEEEvvEEEEvNT_6ParamsE:
[----:B------:R-:W0:Y:S02]  /*0000*/  LDC R1, c[0x0][0x28] ;  /* 0x00000a00ff017b82 */ /* 0x000e240000000800 */
[----:B0-----:R-:W-:Y:S01]  /*0010*/  VIADD R1, R1, 0xffffff08 ;  /* 0xffffff0801017836 */ /* 0x001fe20000000000 */
[----:B------:R-:W0:Y:S01]  /*0020*/  S2R R4, SR_TID.X ;  /* 0x0000000000047919 */ /* 0x000e220000002100 */
[----:B------:R-:W-:Y:S01]  /*0030*/  ELECT P0, URZ, PT ;  /* 0x00000000003f782f */ /* 0x000fe20003800000 */
[----:B------:R-:W-:Y:S01]  /*0040*/  BSSY B0, `(.L_x_0) ;  /* 0x0000015000007945 */ /* 0x000fe20003800000 */
[--C-:B0-----:R-:W-:Y:S02]  /*0050*/  SHF.R.U32.HI R0, RZ, 0x5, R4.reuse ;  /* 0x00000005ff007819 */ /* 0x101fe40000011604 */
[----:B------:R-:W-:-:S03]  /*0060*/  SHF.R.U32.HI R2, RZ, 0x7, R4 ;  /* 0x00000007ff027819 */ /* 0x000fc60000011604 */
[----:B------:R-:W0:Y:S04]  /*0070*/  SHFL.IDX PT, R3, R0, RZ, 0x1f ;  /* 0x00001fff00037589 */ /* 0x000e2800000e0000 */
[----:B------:R-:W1:Y:S01]  /*0080*/  SHFL.IDX PT, R2, R2, RZ, 0x1f ;  /* 0x00001fff02027589 */ /* 0x000e6200000e0000 */
[----:B0-----:R-:W-:Y:S02]  /*0090*/  R2UR UR4, R3 ;  /* 0x00000000030472ca */ /* 0x001fe400000e0000 */
[----:B-1----:R-:W-:-:S11]  /*00a0*/  R2UR UR6, R2 ;  /* 0x00000000020672ca */ /* 0x002fd600000e0000 */
[----:B------:R-:W-:Y:S02]  /*00b0*/  USHF.R.S32.HI UR5, URZ, 0x1f, UR4 ;  /* 0x0000001f3f057899 */ /* 0x000fe40008011404 */
[----:B------:R-:W-:Y:S02]  /*00c0*/  ISETP.NE.OR P0, PT, RZ, UR4, !P0 ;  /* 0x00000004ff007c0c */ /* 0x000fe4000c705670 */
[----:B------:R-:W-:-:S04]  /*00d0*/  ULEA.HI UR5, UR5, UR4, URZ, 0x2 ;  /* 0x0000000405057291 */ /* 0x000fc8000f8f103f */
[----:B------:R-:W-:-:S04]  /*00e0*/  ULOP3.LUT UR5, UR5, 0xfffffffc, URZ, 0xc0, !UPT ;  /* 0xfffffffc05057892 */ /* 0x000fc8000f8ec03f */
[----:B------:R-:W-:-:S03]  /*00f0*/  UIADD3 UR8, UR4, -UR5, URZ ;  /* 0x8000000504087290 */ /* 0x000fc6000fffe03f */
[----:B------:R-:W-:Y:S09]  /*0100*/  @P0 BRA `(.L_x_1) ;  /* 0x0000000000200947 */ /* 0x000ff20003800000 */
[----:B------:R-:W-:Y:S02]  /*0110*/  ULDC.64 UR4, c[0x0][0x198] ;  /* 0x0000660000047ab9 */ /* 0x000fe40000000a00 */
[----:B------:R-:W-:Y:S02]  /*0120*/  UIADD3 UR10, UP0, UR4, 0xf0, URZ ;  /* 0x000000f0040a7890 */ /* 0x000fe4000ff1e03f */
[----:B------:R-:W-:Y:S02]  /*0130*/  UIADD3 UR4, UP1, UR4, 0x1f0, URZ ;  /* 0x000001f004047890 */ /* 0x000fe4000ff3e03f */
[----:B------:R-:W-:Y:S02]  /*0140*/  UIADD3.X UR11, URZ, UR5, URZ, UP0, !UPT ;  /* 0x000000053f0b7290 */ /* 0x000fe400087fe43f */
[----:B------:R-:W-:-:S07]  /*0150*/  UIADD3.X UR5, URZ, UR5, URZ, UP1, !UPT ;  /* 0x000000053f057290 */ /* 0x000fce0008ffe43f */
[----:B------:R0:W-:Y:S02]  /*0160*/  UTMACCTL.PF [UR10] ;  /* 0x000000000a0079b9 */ /* 0x0001e40008040000 */
[----:B------:R0:W-:Y:S02]  /*0170*/  UTMACCTL.PF [UR4] ;  /* 0x00000000040079b9 */ /* 0x0001e40008040000 */
[----:B0-----:R-:W-:Y:S01]  /*0180*/  NOP ;  /* 0x0000000000007918 */ /* 0x001fe20000000000 */
.L_x_1:
[----:B------:R-:W-:Y:S05]  /*0190*/  BSYNC B0 ;  /* 0x0000000000007941 */ /* 0x000fea0003800000 */
.L_x_0:
[----:B------:R-:W0:Y:S01]  /*01a0*/  SHFL.IDX PT, R3, R0, RZ, 0x1f ;  /* 0x00001fff00037589 */ /* 0x000e2200000e0000 */
[----:B------:R-:W-:Y:S01]  /*01b0*/  UISETP.NE.AND UP0, UPT, UR8, 0x3, UPT ;  /* 0x000000030800788c */ /* 0x000fe2000bf05270 */
[----:B------:R-:W-:Y:S01]  /*01c0*/  SHF.R.S32.HI R2, RZ, 0x1f, R4 ;  /* 0x0000001fff027819 */ /* 0x000fe20000011404 */
[----:B------:R-:W-:Y:S02]  /*01d0*/  UIADD3 UR10, UR6, -0x1, URZ ;  /* 0xffffffff060a7890 */ /* 0x000fe4000fffe03f */
[----:B------:R-:W-:Y:S01]  /*01e0*/  ISETP.NE.AND P1, PT, RZ, UR6, PT ;  /* 0x00000006ff007c0c */ /* 0x000fe2000bf25270 */
[----:B------:R-:W-:Y:S01]  /*01f0*/  UISETP.EQ.OR UP0, UPT, UR8, URZ, !UP0 ;  /* 0x0000003f0800728c */ /* 0x000fe2000c702670 */
[----:B------:R-:W-:Y:S01]  /*0200*/  LEA.HI R2, R2, R4, RZ, 0x7 ;  /* 0x0000000402027211 */ /* 0x000fe200078f38ff */
[----:B------:R-:W-:Y:S02]  /*0210*/  UISETP.GE.U32.AND UP1, UPT, UR10, 0x2, UPT ;  /* 0x000000020a00788c */ /* 0x000fe4000bf26070 */
[----:B------:R-:W-:-:S04]  /*0220*/  UISETP.EQ.AND UP0, UPT, UR6, URZ, UP0 ;  /* 0x0000003f0600728c */ /* 0x000fc80008702270 */
[----:B------:R-:W-:-:S04]  /*0230*/  USEL UR13, URZ, 0x1, !UP0 ;  /* 0x000000013f0d7887 */ /* 0x000fc8000c000000 */
[----:B------:R-:W-:Y:S01]  /*0240*/  USEL UR13, UR13, 0x2, UP1 ;  /* 0x000000020d0d7887 */ /* 0x000fe20008800000 */
[----:B0-----:R-:W-:-:S13]  /*0250*/  ISETP.NE.AND P0, PT, R3, RZ, PT ;  /* 0x000000ff0300720c */ /* 0x001fda0003f05270 */
[----:B------:R-:W-:Y:S05]  /*0260*/  @P0 BRA `(.L_x_2) ;  /* 0x0000000000580947 */ /* 0x000fea0003800000 */
[----:B------:R-:W0:Y:S01]  /*0270*/  S2UR UR9, SR_CgaCtaId ;  /* 0x00000000000979c3 */ /* 0x000e220000008800 */
[----:B------:R-:W-:Y:S01]  /*0280*/  UMOV UR4, 0x400 ;  /* 0x0000040000047882 */ /* 0x000fe20000000000 */
[----:B------:R-:W-:Y:S01]  /*0290*/  UMOV UR5, 0x1 ;  /* 0x0000000100057882 */ /* 0x000fe20000000000 */
[----:B------:R-:W-:Y:S01]  /*02a0*/  UMOV UR6, 0xa ;  /* 0x0000000a00067882 */ /* 0x000fe20000000000 */
[----:B------:R-:W-:Y:S01]  /*02b0*/  ELECT P0, URZ, PT ;  /* 0x00000000003f782f */ /* 0x000fe20003800000 */
[----:B------:R-:W-:-:S04]  /*02c0*/  UIADD3 UR6, -UR6, 0x100000, URZ ;  /* 0x0010000006067890 */ /* 0x000fc8000fffe13f */
[----:B------:R-:W-:Y:S02]  /*02d0*/  USHF.L.U32 UR7, UR6, 0xb, URZ ;  /* 0x0000000b06077899 */ /* 0x000fe4000800063f */
[----:B------:R-:W-:Y:S02]  /*02e0*/  USHF.L.U32 UR6, UR6, 0x1, URZ ;  /* 0x0000000106067899 */ /* 0x000fe4000800063f */
[----:B0-----:R-:W-:Y:S02]  /*02f0*/  ULEA UR9, UR9, UR4, 0x18 ;  /* 0x0000000409097291 */ /* 0x001fe4000f8ec03f */
[----:B------:R-:W-:-:S04]  /*0300*/  UIADD3 UR4, -UR5, 0x100000, URZ ;  /* 0x0010000005047890 */ /* 0x000fc8000fffe13f */
[----:B------:R-:W-:Y:S02]  /*0310*/  USHF.L.U32 UR5, UR4, 0xb, URZ ;  /* 0x0000000b04057899 */ /* 0x000fe4000800063f */
[----:B------:R-:W-:Y:S01]  /*0320*/  USHF.L.U32 UR4, UR4, 0x1, URZ ;  /* 0x0000000104047899 */ /* 0x000fe2000800063f */
[----:B------:R-:W0:Y:S11]  /*0330*/  FENCE.VIEW.ASYNC.S ;  /* 0x00000000000073c6 */ /* 0x000e360000000000 */
[----:B0-----:R0:W1:Y:S01]  /*0340*/  SYNCS.EXCH.64 URZ, [UR9], UR4 ;  /* 0x00000004093f75b2 */ /* 0x0010620008000100 */
[----:B------:R0:W2:Y:S01]  /*0350*/  SYNCS.EXCH.64 URZ, [UR9+0x20], UR6 ;  /* 0x00002006093f75b2 */ /* 0x0000a20008000100 */
[----:B------:R0:W3:Y:S01]  /*0360*/  SYNCS.EXCH.64 URZ, [UR9+0x8], UR4 ;  /* 0x00000804093f75b2 */ /* 0x0000e20008000100 */
[----:B------:R0:W4:Y:S01]  /*0370*/  SYNCS.EXCH.64 URZ, [UR9+0x28], UR6 ;  /* 0x00002806093f75b2 */ /* 0x0001220008000100 */
[----:B------:R0:W0:Y:S01]  /*0380*/  SYNCS.EXCH.64 URZ, [UR9+0x10], UR4 ;  /* 0x00001004093f75b2 */ /* 0x0000220008000100 */
[----:B------:R0:W0:Y:S01]  /*0390*/  SYNCS.EXCH.64 URZ, [UR9+0x30], UR6 ;  /* 0x00003006093f75b2 */ /* 0x0000220008000100 */
[----:B------:R0:W0:Y:S01]  /*03a0*/  SYNCS.EXCH.64 URZ, [UR9+0x18], UR4 ;  /* 0x00001804093f75b2 */ /* 0x0000220008000100 */
[----:B------:R0:W0:Y:S01]  /*03b0*/  SYNCS.EXCH.64 URZ, [UR9+0x38], UR6 ;  /* 0x00003806093f75b2 */ /* 0x0000220008000100 */
[----:B------:R-:W-:Y:S01]  /*03c0*/  NOP ;  /* 0x0000000000007918 */ /* 0x000fe20000000000 */
.L_x_2:
[----:B------:R-:W5:Y:S01]  /*03d0*/  SHFL.IDX PT, R0, R0, RZ, 0x1f ;  /* 0x00001fff00007589 */ /* 0x000f6200000e0000 */
[----:B0-----:R-:W0:Y:S01]  /*03e0*/  S2UR UR9, SR_CTAID.X ;  /* 0x00000000000979c3 */ /* 0x001e220000002500 */
[----:B------:R-:W-:Y:S02]  /*03f0*/  LOP3.LUT R2, R2, 0xffffff80, RZ, 0xc0, !PT ;  /* 0xffffff8002027812 */ /* 0x000fe400078ec0ff */
[----:B------:R-:W-:Y:S02]  /*0400*/  ELECT P0, URZ, PT ;  /* 0x00000000003f782f */ /* 0x000fe40003800000 */
[----:B------:R-:W-:Y:S01]  /*0410*/  SHF.R.S32.HI R8, RZ, 0x1f, R3 ;  /* 0x0000001fff087819 */ /* 0x000fe20000011403 */
[----:B------:R-:W-:Y:S01]  /*0420*/  ULDC UR4, c[0x0][0x150] ;  /* 0x0000540000047ab9 */ /* 0x000fe20000000800 */
[----:B------:R-:W-:Y:S01]  /*0430*/  NOP ;  /* 0x0000000000007918 */ /* 0x000fe20000000000 */
[----:B------:R-:W-:Y:S01]  /*0440*/  IMAD.IADD R4, R4, 0x1, -R2 ;  /* 0x0000000104047824 */ /* 0x000fe200078e0a02 */
[----:B------:R-:W-:Y:S01]  /*0450*/  LEA.HI R8, R8, R3, RZ, 0x2 ;  /* 0x0000000308087211 */ /* 0x000fe200078f10ff */
[----:B------:R-:W1:Y:S01]  /*0460*/  S2R R2, SR_CTAID.Y ;  /* 0x0000000000027919 */ /* 0x000e620000002600 */
[----:B------:R-:W2:Y:S01]  /*0470*/  LDC R9, c[0x0][0x144] ;  /* 0x00005100ff097b82 */ /* 0x000ea20000000800 */
[----:B------:R-:W-:Y:S01]  /*0480*/  NOP ;  /* 0x0000000000007918 */ /* 0x000fe20000000000 */
[----:B------:R-:W-:-:S02]  /*0490*/  SHF.R.S32.HI R5, RZ, 0x1f, R4 ;  /* 0x0000001fff057819 */ /* 0x000fc40000011404 */
[----:B------:R-:W-:Y:S02]  /*04a0*/  LOP3.LUT R8, R8, 0x3ffffffc, RZ, 0xc0, !PT ;  /* 0x3ffffffc08087812 */ /* 0x000fe400078ec0ff */
[----:B------:R-:W-:Y:S02]  /*04b0*/  LEA.HI R5, R5, R4, RZ, 0x3 ;  /* 0x0000000405057211 */ /* 0x000fe400078f18ff */
[----:B------:R-:W3:Y:S01]  /*04c0*/  LDC R11, c[0x0][0x148] ;  /* 0x00005200ff0b7b82 */ /* 0x000ee20000000800 */
[----:B------:R-:W-:Y:S01]  /*04d0*/  IMAD.IADD R8, R3, 0x1, -R8 ;  /* 0x0000000103087824 */ /* 0x000fe200078e0a08 */
[--C-:B------:R-:W-:Y:S02]  /*04e0*/  SHF.R.S32.HI R6, RZ, 0x3, R5.reuse ;  /* 0x00000003ff067819 */ /* 0x100fe40000011405 */
[----:B------:R-:W-:Y:S02]  /*04f0*/  SHF.R.S32.HI R5, RZ, 0x1f, R5 ;  /* 0x0000001fff057819 */ /* 0x000fe40000011405 */
[----:B-----5:R-:W-:-:S02]  /*0500*/  ISETP.NE.OR P0, PT, R0, RZ, !P0 ;  /* 0x000000ff0000720c */ /* 0x020fc40004705670 */
[----:B------:R-:W-:Y:S02]  /*0510*/  LEA.HI R5, R5, R6, RZ, 0x2 ;  /* 0x0000000605057211 */ /* 0x000fe400078f10ff */
[----:B0-----:R-:W-:Y:S02]  /*0520*/  I2FP.F32.U32 R0, UR9 ;  /* 0x0000000900007c45 */ /* 0x001fe40008201000 */
[----:B------:R-:W-:-:S03]  /*0530*/  LOP3.LUT R5, R5, 0xfffffffc, RZ, 0xc0, !PT ;  /* 0xfffffffc05057812 */ /* 0x000fc600078ec0ff */
[----:B------:R-:W-:Y:S01]  /*0540*/  FMUL R7, R0, UR4 ;  /* 0x0000000400077c20 */ /* 0x000fe20008400000 */
[----:B------:R-:W-:Y:S01]  /*0550*/  ULDC UR4, c[0x0][0x154] ;  /* 0x0000550000047ab9 */ /* 0x000fe20000000800 */
[----:B------:R-:W-:Y:S02]  /*0560*/  IMAD.IADD R5, R6, 0x1, -R5 ;  /* 0x0000000106057824 */ /* 0x000fe400078e0a05 */
[----:B------:R-:W-:Y:S01]  /*0570*/  VOTEU.ALL UP0, P0 ;  /* 0x00000000003f7886 */ /* 0x000fe20000000000 */
[----:B------:R-:W-:Y:S01]  /*0580*/  VOTEU.ALL UP1, P0 ;  /* 0x00000000003f7886 */ /* 0x000fe20000020000 */
[----:B------:R-:W0:Y:S01]  /*0590*/  F2I.U32.TRUNC.NTZ R7, R7 ;  /* 0x0000000700077305 */ /* 0x000e22000020f000 */
[----:B------:R-:W-:Y:S01]  /*05a0*/  IMAD R5, R8, 0x4, R5 ;  /* 0x0000000408057824 */ /* 0x000fe200078e0205 */
[----:B-1----:R-:W-:Y:S01]  /*05b0*/  I2FP.F32.U32 R8, R2 ;  /* 0x0000000200087245 */ /* 0x002fe20000201000 */
[----:B------:R-:W1:Y:S01]  /*05c0*/  @!UP0 S2UR UR7, SR_CgaCtaId ;  /* 0x00000000000789c3 */ /* 0x000e620000008800 */
[----:B------:R-:W-:-:S02]  /*05d0*/  @!UP0 UMOV UR6, 0x400 ;  /* 0x0000040000068882 */ /* 0x000fc40000000000 */
[----:B------:R-:W-:Y:S01]  /*05e0*/  SHF.R.S32.HI R0, RZ, 0x1f, R5 ;  /* 0x0000001fff007819 */ /* 0x000fe20000011405 */
[----:B------:R-:W-:Y:S01]  /*05f0*/  FMUL R8, R8, UR4 ;  /* 0x0000000408087c20 */ /* 0x000fe20008400000 */
[----:B------:R-:W-:Y:S02]  /*0600*/  UMOV UR4, 0x20 ;  /* 0x0000002000047882 */ /* 0x000fe40000000000 */
[----:B------:R-:W-:Y:S01]  /*0610*/  LEA.HI R0, R0, R5, RZ, 0x2 ;  /* 0x0000000500007211 */ /* 0x000fe200078f10ff */
[----:B------:R-:W-:-:S04]  /*0620*/  @!UP0 UIADD3 UR4, -UR4, 0x100000, URZ ;  /* 0x0010000004048890 */ /* 0x000fc8000fffe13f */
[----:B------:R-:W-:Y:S02]  /*0630*/  @!UP0 USHF.L.U32 UR5, UR4, 0xb, URZ ;  /* 0x0000000b04058899 */ /* 0x000fe4000800063f */
[----:B------:R-:W-:Y:S01]  /*0640*/  @!UP0 USHF.L.U32 UR4, UR4, 0x1, URZ ;  /* 0x0000000104048899 */ /* 0x000fe2000800063f */
[----:B------:R-:W5:Y:S01]  /*0650*/  F2I.U32.TRUNC.NTZ R8, R8 ;  /* 0x0000000800087305 */ /* 0x000f62000020f000 */
[----:B------:R-:W-:Y:S01]  /*0660*/  LOP3.LUT R6, R0, 0xfffffffc, RZ, 0xc0, !PT ;  /* 0xfffffffc00067812 */ /* 0x000fe200078ec0ff */
[----:B0-----:R-:W-:-:S04]  /*0670*/  IMAD.MOV R10, RZ, RZ, -R7 ;  /* 0x000000ffff0a7224 */ /* 0x001fc800078e0a07 */
[----:B--2---:R-:W-:Y:S02]  /*0680*/  IMAD R0, R9, R10, UR9 ;  /* 0x0000000909007e24 */ /* 0x004fe4000f8e020a */
[C---:B------:R-:W-:Y:S02]  /*0690*/  IMAD.IADD R7, R5.reuse, 0x1, -R6 ;  /* 0x0000000105077824 */ /* 0x040fe400078e0a06 */
[----:B------:R-:W-:-:S03]  /*06a0*/  IMAD.SHL.U32 R6, R5, 0x4, RZ ;  /* 0x0000000405067824 */ /* 0x000fc600078e00ff */
[----:B------:R-:W-:Y:S01]  /*06b0*/  ISETP.NE.AND P2, PT, R7, R0, PT ;  /* 0x000000000700720c */ /* 0x000fe20003f45270 */
[----:B-1----:R-:W-:Y:S01]  /*06c0*/  @!UP0 ULEA UR6, UR7, UR6, 0x18 ;  /* 0x0000000607068291 */ /* 0x002fe2000f8ec03f */
[----:B------:R-:W-:Y:S01]  /*06d0*/  LOP3.LUT R13, R5, 0xc, R6, 0x78, !PT ;  /* 0x0000000c050d7812 */ /* 0x000fe200078e7806 */
[----:B-----5:R-:W-:Y:S01]  /*06e0*/  IMAD.MOV R12, RZ, RZ, -R8 ;  /* 0x000000ffff0c7224 */ /* 0x020fe200078e0a08 */
[----:B------:R-:W0:Y:S01]  /*06f0*/  LDC R7, c[0x0][0x140] ;  /* 0x00005000ff077b82 */ /* 0x000e220000000800 */
[----:B------:R-:W-:Y:S01]  /*0700*/  VOTEU.ALL UP0, P0 ;  /* 0x00000000003f7886 */ /* 0x000fe20000000000 */
[----:B------:R-:W-:Y:S01]  /*0710*/  LOP3.LUT P0, RZ, R4, 0x7, RZ, 0xc0, !PT ;  /* 0x0000000704ff7812 */ /* 0x000fe2000780c0ff */
[----:B---3--:R-:W-:Y:S01]  /*0720*/  IMAD R6, R11, R12, R2 ;  /* 0x0000000c0b067224 */ /* 0x008fe200078e0202 */
[----:B------:R1:W-:Y:S01]  /*0730*/  STL [R1+0x74], R13 ;  /* 0x0000740d01007387 */ /* 0x0003e20000100800 */
[----:B------:R-:W-:Y:S01]  /*0740*/  IMAD.MOV.U32 R4, RZ, RZ, 0x1 ;  /* 0x00000001ff047424 */ /* 0x000fe200078e00ff */
[----:B------:R-:W-:-:S03]  /*0750*/  ISETP.LT.U32.AND P0, PT, R13, 0x8, !P0 ;  /* 0x000000080d00780c */ /* 0x000fc60004701070 */
[----:B------:R-:W-:Y:S01]  /*0760*/  @P2 SHF.R.S32.HI R5, RZ, 0x1f, R13 ;  /* 0x0000001fff052819 */ /* 0x000fe2000001140d */
[----:B------:R-:W2:Y:S02]  /*0770*/  FENCE.VIEW.ASYNC.S ;  /* 0x00000000000073c6 */ /* 0x000ea40000000000 */
[----:B--2---:R1:W2:Y:S01]  /*0780*/  @!UP0 SYNCS.EXCH.64 URZ, [UR6+0x50], UR4 ;  /* 0x00005004063f85b2 */ /* 0x0042a20008000100 */
[----:B------:R-:W-:-:S04]  /*0790*/  @P2 LEA.HI R5, R5, R13, RZ, 0x2 ;  /* 0x0000000d05052211 */ /* 0x000fc800078f10ff */
[----:B------:R-:W-:-:S04]  /*07a0*/  @P2 SHF.R.S32.HI R5, RZ, 0x2, R5 ;  /* 0x00000002ff052819 */ /* 0x000fc80000011405 */
[----:B------:R-:W-:Y:S02]  /*07b0*/  @P2 ISETP.NE.AND P3, PT, R5, R6, PT ;  /* 0x000000060500220c */ /* 0x000fe40003f65270 */
[----:B------:R-:W-:Y:S02]  /*07c0*/  SEL R5, RZ, 0x1, !P0 ;  /* 0x00000001ff057807 */ /* 0x000fe40004000000 */
[----:B------:R-:W-:Y:S01]  /*07d0*/  @P2 SEL R4, RZ, 0x1, P3 ;  /* 0x00000001ff042807 */ /* 0x000fe20001800000 */
[----:B------:R1:W3:Y:S01]  /*07e0*/  @!UP1 SYNCS.EXCH.64 URZ, [UR6+0x58], UR4 ;  /* 0x00005804063f95b2 */ /* 0x0002e20008000100 */
[----:B0-----:R-:W-:Y:S01]  /*07f0*/  ISETP.EQ.U32.AND P5, PT, R7, 0x1, PT ;  /* 0x000000010700780c */ /* 0x001fe20003fa2070 */
[----:B------:R-:W-:Y:S01]  /*0800*/  NOP ;  /* 0x0000000000007918 */ /* 0x000fe20000000000 */
[----:B------:R-:W-:-:S05]  /*0810*/  LOP3.LUT R4, R4, R5, RZ, 0xc0, !PT ;  /* 0x0000000504047212 */ /* 0x000fca00078ec0ff */
[----:B------:R1:W-:Y:S06]  /*0820*/  STL [R1+0x70], R4 ;  /* 0x0000700401007387 */ /* 0x0003ec0000100800 */
[----:B--23--:R-:W-:Y:S05]  /*0830*/  @!P5 BRA `(.L_x_3) ;  /* 0x000000000008d947 */ /* 0x00cfea0003800000 */
[----:B----4-:R-:W-:Y:S01]  /*0840*/  UCGABAR_ARV ;  /* 0x00000000000079c7 */ /* 0x010fe20008000000 */
[----:B------:R-:W-:Y:S05]  /*0850*/  BRA `(.L_x_4) ;  /* 0x0000000000047947 */ /* 0x000fea0003800000 */
.L_x_3:
[----:B----4-:R-:W-:Y:S01]  /*0860*/  NOP ;  /* 0x0000000000007918 */ /* 0x010fe20000000000 */
.L_x_4:
[----:B------:R-:W0:Y:S01]  /*0870*/  LDC R3, c[0x0][0x65c] ;  /* 0x00019700ff037b82 */ /* 0x000e220000000800 */
[----:B-1----:R-:W-:Y:S02]  /*0880*/  IMAD.U32 R4, RZ, RZ, UR9 ;  /* 0x00000009ff047e24 */ /* 0x002fe4000f8e00ff */
[----:B------:R-:W-:Y:S01]  /*0890*/  IMAD.MOV.U32 R5, RZ, RZ, RZ ;  /* 0x000000ffff057224 */ /* 0x000fe200078e00ff */
[----:B0-----:R-:W-:-:S13]  /*08a0*/  ISETP.NE.AND P4, PT, R3, 0x1, PT ;  /* 0x000000010300780c */ /* 0x001fda0003f85270 */
[----:B------:R-:W0:Y:S01]  /*08b0*/  @P4 LDC R7, c[0x0][0x10] ;  /* 0x00000400ff074b82 */ /* 0x000e220000000800 */
[----:B------:R-:W-:Y:S02]  /*08c0*/  @P4 IMAD.MOV.U32 R3, RZ, RZ, RZ ;  /* 0x000000ffff034224 */ /* 0x000fe400078e00ff */
[----:B------:R-:W-:-:S05]  /*08d0*/  @P4 IMAD.MOV.U32 R13, RZ, RZ, RZ ;  /* 0x000000ffff0d4224 */ /* 0x000fca00078e00ff */
[----:B------:R-:W1:Y:S01]  /*08e0*/  @!P4 LDC R9, c[0x0][0xc] ;  /* 0x00000300ff09cb82 */ /* 0x000e620000000800 */
[----:B0-----:R-:W-:-:S04]  /*08f0*/  @P4 IMAD.WIDE.U32 R6, R7, UR9, R2 ;  /* 0x0000000907064c25 */ /* 0x001fc8000f8e0002 */
[----:B------:R-:W-:Y:S02]  /*0900*/  @P4 IMAD.MOV.U32 R19, RZ, RZ, R6 ;  /* 0x000000ffff134224 */ /* 0x000fe400078e0006 */
[----:B------:R-:W-:Y:S02]  /*0910*/  @P4 IMAD.IADD R23, R7, 0x1, R13 ;  /* 0x0000000107174824 */ /* 0x000fe400078e020d */
[----:B-1----:R-:W-:-:S04]  /*0920*/  @!P4 IMAD.WIDE.U32 R4, R2, R9, R4 ;  /* 0x000000090204c225 */ /* 0x002fc800078e0004 */
[----:B------:R-:W-:Y:S02]  /*0930*/  @!P4 IMAD.MOV.U32 R19, RZ, RZ, R4 ;  /* 0x000000ffff13c224 */ /* 0x000fe400078e0004 */
[----:B------:R-:W-:-:S03]  /*0940*/  @!P4 IMAD.MOV.U32 R23, RZ, RZ, R5 ;  /* 0x000000ffff17c224 */ /* 0x000fc600078e0005 */
[----:B------:R0:W-:Y:S04]  /*0950*/  STL [R1+0x7c], R19 ;  /* 0x00007c1301007387 */ /* 0x0001e80000100800 */
[----:B------:R0:W-:Y:S01]  /*0960*/  STL [R1+0x78], R23 ;  /* 0x0000781701007387 */ /* 0x0001e20000100800 */
[----:B------:R-:W-:Y:S05]  /*0970*/  @!P5 BRA `(.L_x_5) ;  /* 0x00000000000cd947 */ /* 0x000fea0003800000 */
[----:B------:R-:W-:Y:S01]  /*0980*/  UCGABAR_WAIT ;  /* 0x0000000000007dc7 */ /* 0x000fe20008000000 */
[----:B------:R-:W-:Y:S01]  /*0990*/  CCTL.IVALL ;  /* 0x00000000ff00798f */ /* 0x000fe20002000000 */
[----:B------:R-:W-:Y:S05]  /*09a0*/  BRA `(.L_x_6) ;  /* 0x0000000000047947 */ /* 0x000fea0003800000 */
.L_x_5:
[----:B------:R-:W-:Y:S06]  /*09b0*/  BAR.SYNC.DEFER_BLOCKING 0x0 ;  /* 0x0000000000007b1d */ /* 0x000fec0000010000 */
.L_x_6:
[----:B------:R-:W-:Y:S05]  /*09c0*/  @!P1 BRA `(.L_x_7) ;  /* 0x000000e400989947 */ /* 0x000fea0003800000 */
[----:B------:R-:W-:-:S06]  /*09d0*/  UISETP.GT.U32.AND UP0, UPT, UR10, 0x1, UPT ;  /* 0x000000010a00788c */ /* 0x000fcc000bf04070 */
[----:B------:R-:W-:-:S13]  /*09e0*/  PLOP3.LUT P0, PT, PT, PT, UP0, 0x80, 0x0 ;  /* 0x000000000000781c */ /* 0x000fda0003f0f008 */
[----:B------:R-:W-:Y:S05]  /*09f0*/  @P0 EXIT ;  /* 0x000000000000094d */ /* 0x000fea0003800000 */
[----:B------:R-:W-:Y:S01]  /*0a00*/  IMAD.MOV.U32 R6, RZ, RZ, -0x1 ;  /* 0xffffffffff067424 */ /* 0x000fe200078e00ff */
[----:B------:R-:W-:Y:S01]  /*0a10*/  ULDC.64 UR4, c[0x0][0x650] ;  /* 0x0001940000047ab9 */ /* 0x000fe20000000a00 */
[----:B------:R-:W-:Y:S01]  /*0a20*/  IMAD.MOV.U32 R5, RZ, RZ, -0x1 ;  /* 0xffffffffff057424 */ /* 0x000fe200078e00ff */
[----:B------:R-:W-:Y:S01]  /*0a30*/  ISETP.GE.U32.AND P0, PT, R19, UR4, PT ;  /* 0x0000000413007c0c */ /* 0x000fe2000bf06070 */
[----:B------:R-:W-:Y:S01]  /*0a40*/  UMOV UR12, 0xffffffff ;  /* 0xffffffff000c7882 */ /* 0x000fe20000000000 */
[----:B------:R1:W-:Y:S01]  /*0a50*/  STL [R1+0x84], R6 ;  /* 0x0000840601007387 */ /* 0x0003e20000100800 */
[----:B------:R-:W-:Y:S02]  /*0a60*/  PRMT R4, RZ, 0x7610, R4 ;  /* 0x00007610ff047816 */ /* 0x000fe40000000004 */
[----:B------:R-:W-:Y:S01]  /*0a70*/  ISETP.GE.U32.AND.EX P0, PT, R23, UR5, PT, P0 ;  /* 0x0000000517007c0c */ /* 0x000fe2000bf06100 */
[----:B------:R1:W-:-:S12]  /*0a80*/  STL [R1+0x80], R5 ;  /* 0x0000800501007387 */ /* 0x0003d80000100800 */
[----:B-1----:R-:W-:Y:S05]  /*0a90*/  @P0 BRA `(.L_x_8) ;  /* 0x0000000400380947 */ /* 0x002fea0003800000 */
[----:B------:R-:W1:Y:S01]  /*0aa0*/  LDC.64 R14, c[0x0][0x628] ;  /* 0x00018a00ff0e7b82 */ /* 0x000e620000000a00 */
[----:B------:R-:W-:Y:S02]  /*0ab0*/  IMAD.MOV.U32 R4, RZ, RZ, R19 ;  /* 0x000000ffff047224 */ /* 0x000fe400078e0013 */
[----:B------:R-:W-:-:S05]  /*0ac0*/  IMAD.MOV.U32 R5, RZ, RZ, R23 ;  /* 0x000000ffff057224 */ /* 0x000fca00078e0017 */
[----:B------:R-:W2:Y:S08]  /*0ad0*/  LDC R10, c[0x0][0x630] ;  /* 0x00018c00ff0a7b82 */ /* 0x000eb00000000800 */
[----:B------:R-:W3:Y:S01]  /*0ae0*/  LDC.64 R16, c[0x0][0x620] ;  /* 0x00018800ff107b82 */ /* 0x000ee20000000a00 */
[----:B-1----:R-:W-:-:S04]  /*0af0*/  ISETP.NE.U32.AND P0, PT, R14, RZ, PT ;  /* 0x000000ff0e00720c */ /* 0x002fc80003f05070 */
[----:B------:R-:W-:-:S13]  /*0b00*/  ISETP.NE.AND.EX P0, PT, R15, RZ, PT, P0 ;  /* 0x000000ff0f00720c */ /* 0x000fda0003f05300 */
[----:B--23--:R-:W-:Y:S05]  /*0b10*/  @!P0 BRA `(.L_x_9) ;  /* 0x0000000000288947 */ /* 0x00cfea0003800000 */
[----:B------:R-:W1:Y:S02]  /*0b20*/  LDC R9, c[0x0][0x634] ;  /* 0x00018d00ff097b82 */ /* 0x000e640000000800 */
[----:B-1----:R-:W-:-:S05]  /*0b30*/  IADD3 R9, P0, R19, R9, RZ ;  /* 0x0000000913097210 */ /* 0x002fca0007f1e0ff */
[----:B------:R-:W-:-:S04]  /*0b40*/  IMAD.X R13, RZ, RZ, R23, P0 ;  /* 0x000000ffff0d7224 */ /* 0x000fc800000e0617 */
[----:B------:R-:W-:-:S04]  /*0b50*/  IMAD.WIDE.U32 R4, R13, R14, RZ ;  /* 0x0000000e0d047225 */ /* 0x000fc800078e00ff */
[----:B------:R-:W-:-:S04]  /*0b60*/  IMAD.WIDE.U32 R6, P0, R9, R15, R4 ;  /* 0x0000000f09067225 */ /* 0x000fc80007800004 */
[----:B------:R-:W-:-:S04]  /*0b70*/  IMAD.WIDE.U32 R4, R9, R14, RZ ;  /* 0x0000000e09047225 */ /* 0x000fc800078e00ff */
[----:B------:R-:W-:Y:S01]  /*0b80*/  IMAD.X R9, RZ, RZ, RZ, P0 ;  /* 0x000000ffff097224 */ /* 0x000fe200000e06ff */
[----:B------:R-:W-:Y:S01]  /*0b90*/  IADD3 RZ, P0, R5, R6, RZ ;  /* 0x0000000605ff7210 */ /* 0x000fe20007f1e0ff */
[----:B------:R-:W-:-:S04]  /*0ba0*/  IMAD.MOV.U32 R8, RZ, RZ, R7 ;  /* 0x000000ffff087224 */ /* 0x000fc800078e0007 */
[----:B------:R-:W-:-:S08]  /*0bb0*/  IMAD.WIDE.U32.X R4, R13, R15, R8, P0 ;  /* 0x0000000f0d047225 */ /* 0x000fd000000e0408 */
.L_x_9:
[----:B------:R-:W1:Y:S01]  /*0bc0*/  LDC.64 R20, c[0x0][0x640] ;  /* 0x00019000ff147b82 */ /* 0x000e620000000a00 */
[-C--:B------:R-:W-:Y:S01]  /*0bd0*/  SHF.R.U64 R22, R4, R10.reuse, R5 ;  /* 0x0000000a04167219 */ /* 0x080fe20000001205 */
[----:B------:R-:W-:Y:S01]  /*0be0*/  IMAD.MOV.U32 R4, RZ, RZ, R19 ;  /* 0x000000ffff047224 */ /* 0x000fe200078e0013 */
[----:B------:R-:W-:Y:S01]  /*0bf0*/  SHF.R.U32.HI R3, RZ, R10, R5 ;  /* 0x0000000aff037219 */ /* 0x000fe20000011605 */
[----:B------:R-:W-:Y:S01]  /*0c00*/  IMAD.MOV.U32 R5, RZ, RZ, R23 ;  /* 0x000000ffff057224 */ /* 0x000fe200078e0017 */
[----:B------:R-:W-:Y:S01]  /*0c10*/  IADD3 R7, P0, RZ, -R22, RZ ;  /* 0x80000016ff077210 */ /* 0x000fe20007f1e0ff */
[----:B0-----:R-:W-:Y:S02]  /*0c20*/  IMAD R23, R11, R12, R2 ;  /* 0x0000000c0b177224 */ /* 0x001fe400078e0202 */
[----:B------:R-:W0:Y:S01]  /*0c30*/  LDC R8, c[0x0][0x618] ;  /* 0x00018600ff087b82 */ /* 0x000e220000000800 */
[----:B------:R-:W-:Y:S02]  /*0c40*/  IMAD.MOV.U32 R11, RZ, RZ, 0x1 ;  /* 0x00000001ff0b7424 */ /* 0x000fe400078e00ff */
[----:B------:R-:W-:-:S02]  /*0c50*/  IMAD.X R3, RZ, RZ, ~R3, P0 ;  /* 0x000000ffff037224 */ /* 0x000fc400000e0e03 */
[----:B------:R-:W-:-:S03]  /*0c60*/  IMAD.WIDE.U32 R4, R7, R16, R4 ;  /* 0x0000001007047225 */ /* 0x000fc600078e0004 */
[----:B------:R-:W2:Y:S01]  /*0c70*/  LDC R14, c[0x0][0x608] ;  /* 0x00018200ff0e7b82 */ /* 0x000ea20000000800 */
[----:B------:R-:W-:-:S04]  /*0c80*/  IMAD R6, R3, R16, RZ ;  /* 0x0000001003067224 */ /* 0x000fc800078e02ff */
[----:B------:R-:W-:-:S03]  /*0c90*/  IMAD R3, R7, R17, R6 ;  /* 0x0000001107037224 */ /* 0x000fc600078e0206 */
[----:B------:R-:W3:Y:S01]  /*0ca0*/  LDC R18, c[0x0][0x658] ;  /* 0x00019600ff127b82 */ /* 0x000ee20000000800 */
[----:B------:R-:W-:Y:S01]  /*0cb0*/  IMAD.IADD R3, R5, 0x1, R3 ;  /* 0x0000000105037824 */ /* 0x000fe200078e0203 */
[----:B-1----:R-:W-:Y:S01]  /*0cc0*/  ISETP.NE.U32.AND P0, PT, R20, RZ, PT ;  /* 0x000000ff1400720c */ /* 0x002fe20003f05070 */
[----:B------:R-:W-:-:S03]  /*0cd0*/  IMAD.MOV.U32 R5, RZ, RZ, -0x1 ;  /* 0xffffffffff057424 */ /* 0x000fc600078e00ff */
[----:B------:R-:W-:Y:S02]  /*0ce0*/  ISETP.NE.AND.EX P0, PT, R21, RZ, PT, P0 ;  /* 0x000000ff1500720c */ /* 0x000fe40003f05300 */
[----:B------:R-:W1:Y:S01]  /*0cf0*/  LDC R13, c[0x0][0x600] ;  /* 0x00018000ff0d7b82 */ /* 0x000e620000000800 */
[-CC-:B0-----:R-:W-:Y:S02]  /*0d00*/  SHF.R.U64 R10, R4, R8.reuse, R3.reuse ;  /* 0x00000008040a7219 */ /* 0x181fe40000001203 */
[----:B------:R-:W-:-:S05]  /*0d10*/  SHF.R.U32.HI R3, RZ, R8, R3 ;  /* 0x00000008ff037219 */ /* 0x000fca0000011603 */
[----:B------:R-:W0:Y:S01]  /*0d20*/  LDC R15, c[0x0][0x648] ;  /* 0x00019200ff0f7b82 */ /* 0x000e220000000800 */
[-CC-:B--2---:R-:W-:Y:S02]  /*0d30*/  SHF.R.U64 R19, R10, R14.reuse, R3.reuse ;  /* 0x0000000e0a137219 */ /* 0x184fe40000001203 */
[----:B------:R-:W-:-:S05]  /*0d40*/  SHF.R.U32.HI R3, RZ, R14, R3 ;  /* 0x0000000eff037219 */ /* 0x000fca0000011603 */
[----:B------:R-:W2:Y:S01]  /*0d50*/  LDC R17, c[0x0][0x638] ;  /* 0x00018e00ff117b82 */ /* 0x000ea20000000800 */
[-C--:B---3--:R-:W-:Y:S02]  /*0d60*/  SHF.L.U32 R2, R5, R18.reuse, RZ ;  /* 0x0000001205027219 */ /* 0x088fe400000006ff */
[--C-:B------:R-:W-:Y:S02]  /*0d70*/  SHF.R.U64 R12, R19, R18, R3.reuse ;  /* 0x00000012130c7219 */ /* 0x100fe40000001203 */
[----:B------:R-:W-:Y:S02]  /*0d80*/  LOP3.LUT R8, RZ, R2, RZ, 0x33, !PT ;  /* 0x00000002ff087212 */ /* 0x000fe400078e33ff */
[----:B------:R-:W-:Y:S01]  /*0d90*/  SHF.R.U32.HI R3, RZ, R18, R3 ;  /* 0x00000012ff037219 */ /* 0x000fe20000011603 */
[----:B------:R-:W3:Y:S01]  /*0da0*/  LDC R16, c[0x0][0x610] ;  /* 0x00018400ff107b82 */ /* 0x000ee20000000800 */
[----:B------:R-:W-:Y:S01]  /*0db0*/  IMAD.MOV.U32 R2, RZ, RZ, R12 ;  /* 0x000000ffff027224 */ /* 0x000fe200078e000c */
[----:B------:R-:W-:Y:S06]  /*0dc0*/  @!P0 BRA `(.L_x_10) ;  /* 0x0000000000288947 */ /* 0x000fec0003800000 */
[----:B------:R-:W4:Y:S02]  /*0dd0*/  LDC R7, c[0x0][0x64c] ;  /* 0x00019300ff077b82 */ /* 0x000f240000000800 */
[----:B----4-:R-:W-:-:S05]  /*0de0*/  IADD3 R7, P0, R12, R7, RZ ;  /* 0x000000070c077210 */ /* 0x010fca0007f1e0ff */
        /* <DEDUP_REMOVED lines=8> */
.L_x_10:
[----:B0-----:R-:W-:Y:S01]  /*0e70*/  SHF.R.U64 R4, R2, R15, R3 ;  /* 0x0000000f02047219 */ /* 0x001fe20000001203 */
[----:B-1----:R-:W-:Y:S01]  /*0e80*/  VIADD R5, R13, 0xffffffff ;  /* 0xffffffff0d057836 */ /* 0x002fe20000000000 */
[----:B------:R-:W-:Y:S02]  /*0e90*/  SHF.L.U32 R2, R11, R18, RZ ;  /* 0x000000120b027219 */ /* 0x000fe400000006ff */
[----:B------:R-:W-:Y:S01]  /*0ea0*/  LOP3.LUT R3, R19, R8, RZ, 0xc0, !PT ;  /* 0x0000000813037212 */ /* 0x000fe200078ec0ff */
[----:B------:R-:W-:Y:S01]  /*0eb0*/  IMAD.MOV R6, RZ, RZ, -R4 ;  /* 0x000000ffff067224 */ /* 0x000fe200078e0a04 */
[----:B------:R-:W-:Y:S02]  /*0ec0*/  SEL R0, R0, R23, !P4 ;  /* 0x0000001700007207 */ /* 0x000fe40006000000 */
[----:B------:R-:W-:Y:S01]  /*0ed0*/  LOP3.LUT R5, R10, R5, RZ, 0xc0, !PT ;  /* 0x000000050a057212 */ /* 0x000fe200078ec0ff */
[----:B------:R-:W-:Y:S01]  /*0ee0*/  IMAD R3, R2, R4, R3 ;  /* 0x0000000402037224 */ /* 0x000fe200078e0203 */
[----:B------:R-:W-:Y:S01]  /*0ef0*/  R2UR UR12, R22 ;  /* 0x00000000160c72ca */ /* 0x000fe200000e0000 */
[----:B--2---:R-:W-:-:S02]  /*0f00*/  IMAD R2, R6, R17, R12 ;  /* 0x0000001106027224 */ /* 0x004fc400078e020c */
[----:B---3--:R-:W-:Y:S02]  /*0f10*/  IMAD R0, R3, R16, R0 ;  /* 0x0000001003007224 */ /* 0x008fe400078e0200 */
[----:B------:R-:W-:Y:S02]  /*0f20*/  IMAD R3, R2, R13, R5 ;  /* 0x0000000d02037224 */ /* 0x000fe400078e0205 */
[----:B------:R-:W-:-:S03]  /*0f30*/  IMAD.MOV.U32 R4, RZ, RZ, 0x1 ;  /* 0x00000001ff047424 */ /* 0x000fc600078e00ff */
[----:B------:R-:W-:Y:S02]  /*0f40*/  SEL R2, R3, R0, !P4 ;  /* 0x0000000003027207 */ /* 0x000fe40006000000 */
[----:B------:R-:W-:-:S03]  /*0f50*/  SEL R0, R0, R3, !P4 ;  /* 0x0000000300007207 */ /* 0x000fc60006000000 */
[----:B------:R1:W-:Y:S04]  /*0f60*/  STL [R1+0x80], R2 ;  /* 0x0000800201007387 */ /* 0x0003e80000100800 */
[----:B------:R1:W-:Y:S02]  /*0f70*/  STL [R1+0x84], R0 ;  /* 0x0000840001007387 */ /* 0x0003e40000100800 */
.L_x_8:
[----:B------:R-:W-:-:S08]  /*0f80*/  NOP ;  /* 0x0000000000007918 */ /* 0x000fd00000000000 */
[----:B------:R-:W2:Y:S02]  /*0f90*/  USETMAXREG.TRY_ALLOC.CTAPOOL UP0, 0xe8 ;  /* 0x000000e8000079c8 */ /* 0x000ea40008000600 */
[----:B--2---:R-:W-:-:S13]  /*0fa0*/  PLOP3.LUT P0, PT, PT, PT, UP0, 0x80, 0x0 ;  /* 0x000000000000781c */ /* 0x004fda0003f0f008 */
[----:B------:R-:W-:Y:S05]  /*0fb0*/  @!P0 BRA `(.L_x_8) ;  /* 0xfffffffc00f08947 */ /* 0x000fea000383ffff */
[----:B------:R-:W-:Y:S01]  /*0fc0*/  ULDC.64 UR4, c[0x0][0x598] ;  /* 0x0001660000047ab9 */ /* 0x000fe20000000a00 */
[----:B------:R-:W-:Y:S01]  /*0fd0*/  ULDC.64 UR14, c[0x0][0x208] ;  /* 0x00008200000e7ab9 */ /* 0x000fe20000000a00 */
[----:B------:R-:W-:-:S04]  /*0fe0*/  ISETP.NE.U32.AND P0, PT, RZ, UR4, PT ;  /* 0x00000004ff007c0c */ /* 0x000fc8000bf05070 */
[----:B------:R-:W-:-:S13]  /*0ff0*/  ISETP.NE.AND.EX P0, PT, RZ, UR5, PT, P0 ;  /* 0x00000005ff007c0c */ /* 0x000fda000bf05300 */
[----:B------:R-:W-:Y:S05]  /*1000*/  @!P0 BRA `(.L_x_11) ;  /* 0x0000000000208947 */ /* 0x000fea0003800000 */
[----:B-1----:R-:W1:Y:S02]  /*1010*/  LDC.64 R2, c[0x0][0x598] ;  /* 0x00016600ff027b82 */ /* 0x002e640000000a00 */
[----:B-1----:R-:W2:Y:S02]  /*1020*/  LDG.E.64 R2, desc[UR14][R2.64] ;  /* 0x0000000e02027981 */ /* 0x002ea4000c1e1b00 */
[----:B--2---:R-:W-:-:S04]  /*1030*/  ISETP.NE.U32.AND P0, PT, R2, RZ, PT ;  /* 0x000000ff0200720c */ /* 0x004fc80003f05070 */
[----:B------:R-:W-:-:S13]  /*1040*/  ISETP.NE.AND.EX P0, PT, R3, RZ, PT, P0 ;  /* 0x000000ff0300720c */ /* 0x000fda0003f05300 */
[----:B------:R-:W-:Y:S05]  /*1050*/  @!P0 BRA `(.L_x_11) ;  /* 0x00000000000c8947 */ /* 0x000fea0003800000 */
[----:B------:R-:W2:Y:S02]  /*1060*/  LD.E R2, desc[UR14][R2.64] ;  /* 0x0000000e02027980 */ /* 0x000ea4000c101900 */
[----:B--2---:R-:W-:Y:S01]  /*1070*/  R2UR UR20, R2 ;  /* 0x00000000021472ca */ /* 0x004fe200000e0000 */
[----:B------:R-:W-:-:S14]  /*1080*/  BRA `(.L_x_12) ;  /* 0x0000000000247947 */ /* 0x000fdc0003800000 */
.L_x_11:
[----:B------:R-:W-:Y:S02]  /*1090*/  ULDC.64 UR4, c[0x0][0x588] ;  /* 0x0001620000047ab9 */ /* 0x000fe40000000a00 */
[----:B------:R-:W-:-:S04]  /*10a0*/  ISETP.NE.U32.AND P0, PT, RZ, UR4, PT ;  /* 0x00000004ff007c0c */ /* 0x000fc8000bf05070 */
[----:B------:R-:W-:-:S13]  /*10b0*/  ISETP.NE.AND.EX P0, PT, RZ, UR5, PT, P0 ;  /* 0x00000005ff007c0c */ /* 0x000fda000bf05300 */
[----:B------:R-:W-:Y:S05]  /*10c0*/  @!P0 BRA `(.L_x_13) ;  /* 0x0000000000108947 */ /* 0x000fea0003800000 */
[----:B-1----:R-:W1:Y:S02]  /*10d0*/  LDC.64 R2, c[0x0][0x588] ;  /* 0x00016200ff027b82 */ /* 0x002e640000000a00 */
[----:B-1----:R-:W2:Y:S02]  /*10e0*/  LDG.E R2, desc[UR14][R2.64] ;  /* 0x0000000e02027981 */ /* 0x002ea4000c1e1900 */
[----:B--2---:R-:W-:Y:S01]  /*10f0*/  R2UR UR20, R2 ;  /* 0x00000000021472ca */ /* 0x004fe200000e0000 */
[----:B------:R-:W-:-:S14]  /*1100*/  BRA `(.L_x_12) ;  /* 0x0000000000047947 */ /* 0x000fdc0003800000 */
.L_x_13:
[----:B------:R-:W-:-:S05]  /*1110*/  ULDC UR20, c[0x0][0x580] ;  /* 0x0001600000147ab9 */ /* 0x000fca0000000800 */
.L_x_12:
[----:B------:R-:W-:Y:S02]  /*1120*/  ULDC.64 UR4, c[0x0][0x5a0] ;  /* 0x0001680000047ab9 */ /* 0x000fe40000000a00 */
        /* <DEDUP_REMOVED lines=11> */
.L_x_14:
        /* <DEDUP_REMOVED lines=8> */
.L_x_16:
[----:B------:R-:W-:-:S05]  /*1260*/  ULDC UR21, c[0x0][0x584] ;  /* 0x0001610000157ab9 */ /* 0x000fca0000000800 */
.L_x_15:
[----:B------:R-:W-:-:S13]  /*1270*/  LOP3.LUT P0, RZ, R4, 0xff, RZ, 0xc0, !PT ;  /* 0x000000ff04ff7812 */ /* 0x000fda000780c0ff */
[----:B------:R-:W-:Y:S05]  /*1280*/  @!P0 EXIT ;  /* 0x000000000000894d */ /* 0x000fea0003800000 */
[----:B------:R-:W-:Y:S01]  /*1290*/  ULDC UR4, c[0x0][0x28c] ;  /* 0x0000a30000047ab9 */ /* 0x000fe20000000800 */
[----:B------:R-:W-:Y:S02]  /*12a0*/  ULOP3.LUT UR22, UR13, 0x1, URZ, 0xfc, !UPT ;  /* 0x000000010d167892 */ /* 0x000fe4000f8efc3f */
[----:B------:R-:W-:-:S04]  /*12b0*/  UIADD3 UR4, UR4, 0x7f, URZ ;  /* 0x0000007f04047890 */ /* 0x000fc8000fffe03f */
[----:B------:R-:W-:-:S04]  /*12c0*/  USHF.R.S32.HI UR5, URZ, 0x1f, UR4 ;  /* 0x0000001f3f057899 */ /* 0x000fc80008011404 */
[----:B------:R-:W-:-:S03]  /*12d0*/  ULEA.HI UR5, UR5, UR4, URZ, 0x7 ;  /* 0x0000000405057291 */ /* 0x000fc6000f8f383f */
[----:B------:R-:W-:Y:S01]  /*12e0*/  UMOV UR4, URZ ;  /* 0x0000003f00047c82 */ /* 0x000fe20008000000 */
[----:B------:R-:W-:-:S03]  /*12f0*/  USHF.R.S32.HI UR9, URZ, 0x7, UR5 ;  /* 0x000000073f097899 */ /* 0x000fc60008011405 */
[----:B------:R-:W-:-:S09]  /*1300*/  UMOV UR5, URZ ;  /* 0x0000003f00057c82 */ /* 0x000fd20008000000 */
.L_x_297:
[----:B-1----:R-:W1:Y:S01]  /*1310*/  S2R R0, SR_TID.X ;  /* 0x0000000000007919 */ /* 0x002e620000002100 */
[----:B--2---:R-:W2:Y:S01]  /*1320*/  S2UR UR18, SR_CgaCtaId ;  /* 0x00000000001279c3 */ /* 0x004ea20000008800 */
[----:B------:R-:W-:Y:S01]  /*1330*/  UMOV UR17, 0x400 ;  /* 0x0000040000117882 */ /* 0x000fe20000000000 */
[----:B------:R-:W-:Y:S01]  /*1340*/  UMOV UR6, URZ ;  /* 0x0000003f00067c82 */ /* 0x000fe20008000000 */
[----:B------:R-:W-:Y:S01]  /*1350*/  STL [R1+0x6c], RZ ;  /* 0x00006cff01007387 */ /* 0x000fe20000100800 */
[----:B------:R-:W-:Y:S01]  /*1360*/  UMOV UR7, URZ ;  /* 0x0000003f00077c82 */ /* 0x000fe20008000000 */
[----:B------:R-:W-:Y:S01]  /*1370*/  UMOV UR8, URZ ;  /* 0x0000003f00087c82 */ /* 0x000fe20008000000 */
[----:B------:R-:W-:Y:S01]  /*1380*/  UMOV UR23, UR5 ;  /* 0x0000000500177c82 */ /* 0x000fe20008000000 */
[----:B------:R-:W-:Y:S01]  /*1390*/  STL [R1+0x68], RZ ;  /* 0x000068ff01007387 */ /* 0x000fe20000100800 */
[----:B---3--:R-:W3:Y:S01]  /*13a0*/  LDC R2, c[0x0][0x28c] ;  /* 0x0000a300ff027b82 */ /* 0x008ee20000000800 */
[----:B------:R-:W-:Y:S01]  /*13b0*/  UMOV UR24, UR4 ;  /* 0x0000000400187c82 */ /* 0x000fe20008000000 */
[----:B------:R-:W-:Y:S01]  /*13c0*/  CS2R R4, SRZ ;  /* 0x0000000000047805 */ /* 0x000fe2000001ff00 */
[----:B------:R-:W-:Y:S01]  /*13d0*/  STL [R1+0x64], RZ ;  /* 0x000064ff01007387 */ /* 0x000fe20000100800 */
[----:B------:R-:W-:-:S02]  /*13e0*/  CS2R R6, SRZ ;  /* 0x0000000000067805 */ /* 0x000fc4000001ff00 */
[----:B------:R-:W-:Y:S02]  /*13f0*/  CS2R R8, SRZ ;  /* 0x0000000000087805 */ /* 0x000fe4000001ff00 */
[----:B------:R-:W-:Y:S01]  /*1400*/  CS2R R10, SRZ ;  /* 0x00000000000a7805 */ /* 0x000fe2000001ff00 */
[----:B------:R-:W-:Y:S01]  /*1410*/  STL [R1+0x60], RZ ;  /* 0x000060ff01007387 */ /* 0x000fe20000100800 */
[----:B------:R-:W-:Y:S02]  /*1420*/  CS2R R12, SRZ ;  /* 0x00000000000c7805 */ /* 0x000fe4000001ff00 */
[----:B------:R-:W-:Y:S02]  /*1430*/  CS2R R14, SRZ ;  /* 0x00000000000e7805 */ /* 0x000fe4000001ff00 */
[----:B------:R-:W-:Y:S01]  /*1440*/  CS2R R16, SRZ ;  /* 0x0000000000107805 */ /* 0x000fe2000001ff00 */
[----:B------:R-:W-:Y:S01]  /*1450*/  STL [R1+0x5c], RZ ;  /* 0x00005cff01007387 */ /* 0x000fe20000100800 */
[----:B0-----:R-:W-:-:S02]  /*1460*/  CS2R R18, SRZ ;  /* 0x0000000000127805 */ /* 0x001fc4000001ff00 */
[----:B------:R-:W-:Y:S02]  /*1470*/  CS2R R20, SRZ ;  /* 0x0000000000147805 */ /* 0x000fe4000001ff00 */
[----:B------:R-:W-:Y:S01]  /*1480*/  CS2R R22, SRZ ;  /* 0x0000000000167805 */ /* 0x000fe2000001ff00 */
[----:B------:R-:W-:Y:S01]  /*1490*/  STL [R1+0x58], RZ ;  /* 0x000058ff01007387 */ /* 0x000fe20000100800 */
[----:B------:R-:W-:Y:S02]  /*14a0*/  CS2R R152, SRZ ;  /* 0x0000000000987805 */ /* 0x000fe4000001ff00 */
[----:B------:R-:W-:Y:S02]  /*14b0*/  CS2R R154, SRZ ;  /* 0x00000000009a7805 */ /* 0x000fe4000001ff00 */
[----:B------:R-:W-:Y:S01]  /*14c0*/  CS2R R156, SRZ ;  /* 0x00000000009c7805 */ /* 0x000fe2000001ff00 */
[----:B------:R-:W-:Y:S01]  /*14d0*/  STL [R1+0x54], RZ ;  /* 0x000054ff01007387 */ /* 0x000fe20000100800 */
[----:B------:R-:W-:-:S02]  /*14e0*/  CS2R R158, SRZ ;  /* 0x00000000009e7805 */ /* 0x000fc4000001ff00 */
[----:B------:R-:W-:Y:S02]  /*14f0*/  CS2R R160, SRZ ;  /* 0x0000000000a07805 */ /* 0x000fe4000001ff00 */
[----:B------:R-:W-:Y:S02]  /*1500*/  CS2R R162, SRZ ;  /* 0x0000000000a27805 */ /* 0x000fe4000001ff00 */
[----:B-1----:R-:W-:Y:S01]  /*1510*/  LOP3.LUT R0, R0, 0x80, RZ, 0xc0, !PT ;  /* 0x0000008000007812 */ /* 0x002fe200078ec0ff */
[----:B------:R-:W-:Y:S01]  /*1520*/  STL [R1+0x50], RZ ;  /* 0x000050ff01007387 */ /* 0x000fe20000100800 */
[----:B---3--:R-:W-:Y:S02]  /*1530*/  ISETP.GE.AND P0, PT, R2, 0x1, PT ;  /* 0x000000010200780c */ /* 0x008fe40003f06270 */
[----:B------:R-:W-:Y:S02]  /*1540*/  CS2R R2, SRZ ;  /* 0x0000000000027805 */ /* 0x000fe4000001ff00 */
[----:B------:R-:W-:Y:S01]  /*1550*/  SHF.R.U32.HI R0, RZ, 0x7, R0 ;  /* 0x00000007ff007819 */ /* 0x000fe20000011600 */
        /* <DEDUP_REMOVED lines=8> */
[----:B------:R-:W0:Y:S01]  /*15e0*/  SHFL.IDX PT, R0, R0, RZ, 0x1f ;  /* 0x00001fff00007589 */ /* 0x000e2200000e0000 */
[----:B------:R-:W-:-:S02]  /*15f0*/  CS2R R176, SRZ ;  /* 0x0000000000b07805 */ /* 0x000fc4000001ff00 */
[----:B------:R-:W-:Y:S02]  /*1600*/  CS2R R178, SRZ ;  /* 0x0000000000b27805 */ /* 0x000fe4000001ff00 */
[----:B------:R-:W-:Y:S01]  /*1610*/  CS2R R180, SRZ ;  /* 0x0000000000b47805 */ /* 0x000fe2000001ff00 */
[----:B------:R1:W-:Y:S01]  /*1620*/  STL [R1+0x44], RZ ;  /* 0x000044ff01007387 */ /* 0x0003e20000100800 */
[----:B------:R-:W-:Y:S02]  /*1630*/  CS2R R182, SRZ ;  /* 0x0000000000b67805 */ /* 0x000fe4000001ff00 */
[----:B------:R-:W-:Y:S02]  /*1640*/  CS2R R184, SRZ ;  /* 0x0000000000b87805 */ /* 0x000fe4000001ff00 */
[----:B------:R-:W-:Y:S01]  /*1650*/  CS2R R186, SRZ ;  /* 0x0000000000ba7805 */ /* 0x000fe2000001ff00 */
[----:B------:R1:W-:Y:S01]  /*1660*/  STL [R1+0x40], RZ ;  /* 0x000040ff01007387 */ /* 0x0003e20000100800 */
        /* <DEDUP_REMOVED lines=14> */
[----:B------:R-:W-:Y:S02]  /*1750*/  CS2R R210, SRZ ;  /* 0x0000000000d27805 */ /* 0x000fe4000001ff00 */
[----:B0-----:R-:W-:Y:S01]  /*1760*/  R2UR UR10, R0 ;  /* 0x00000000000a72ca */ /* 0x001fe200000e0000 */
[----:B------:R1:W-:Y:S01]  /*1770*/  STL [R1+0x30], RZ ;  /* 0x000030ff01007387 */ /* 0x0003e20000100800 */
[----:B------:R-:W-:Y:S01]  /*1780*/  IMAD.MOV.U32 R0, RZ, RZ, RZ ;  /* 0x000000ffff007224 */ /* 0x000fe200078e00ff */
[----:B------:R-:W-:-:S02]  /*1790*/  CS2R R212, SRZ ;  /* 0x0000000000d47805 */ /* 0x000fc4000001ff00 */
[----:B------:R-:W-:Y:S01]  /*17a0*/  CS2R R214, SRZ ;  /* 0x0000000000d67805 */ /* 0x000fe2000001ff00 */
[----:B------:R1:W-:Y:S01]  /*17b0*/  STL [R1+0x2c], RZ ;  /* 0x00002cff01007387 */ /* 0x0003e20000100800 */
[----:B------:R-:W-:Y:S02]  /*17c0*/  CS2R R216, SRZ ;  /* 0x0000000000d87805 */ /* 0x000fe4000001ff00 */
[----:B------:R-:W-:Y:S02]  /*17d0*/  CS2R R218, SRZ ;  /* 0x0000000000da7805 */ /* 0x000fe4000001ff00 */
[----:B------:R-:W-:Y:S01]  /*17e0*/  CS2R R220, SRZ ;  /* 0x0000000000dc7805 */ /* 0x000fe2000001ff00 */
[----:B------:R1:W-:Y:S01]  /*17f0*/  STL [R1+0x28], RZ ;  /* 0x000028ff01007387 */ /* 0x0003e20000100800 */
[----:B------:R-:W-:Y:S02]  /*1800*/  CS2R R222, SRZ ;  /* 0x0000000000de7805 */ /* 0x000fe4000001ff00 */
[----:B------:R-:W-:-:S02]  /*1810*/  CS2R R224, SRZ ;  /* 0x0000000000e07805 */ /* 0x000fc4000001ff00 */
[----:B------:R-:W-:Y:S01]  /*1820*/  CS2R R226, SRZ ;  /* 0x0000000000e27805 */ /* 0x000fe2000001ff00 */
[----:B------:R1:W-:Y:S01]  /*1830*/  STL [R1+0x24], RZ ;  /* 0x000024ff01007387 */ /* 0x0003e20000100800 */
[----:B------:R-:W-:Y:S01]  /*1840*/  ULEA.HI UR11, UR10, UR10, URZ, 0x1 ;  /* 0x0000000a0a0b7291 */ /* 0x000fe2000f8f083f */
[----:B------:R-:W-:Y:S01]  /*1850*/  IMAD.MOV.U32 R228, RZ, RZ, RZ ;  /* 0x000000ffffe47224 */ /* 0x000fe200078e00ff */
[----:B------:R-:W-:Y:S01]  /*1860*/  CS2R R88, SRZ ;  /* 0x0000000000587805 */ /* 0x000fe2000001ff00 */
[----:B------:R1:W-:Y:S01]  /*1870*/  STL [R1+0x20], RZ ;  /* 0x000020ff01007387 */ /* 0x0003e20000100800 */
[----:B------:R-:W-:Y:S01]  /*1880*/  ULOP3.LUT UR16, UR11, 0x7fffe, URZ, 0xc0, !UPT ;  /* 0x0007fffe0b107892 */ /* 0x000fe2000f8ec03f */
[----:B------:R-:W-:Y:S01]  /*1890*/  CS2R R90, SRZ ;  /* 0x00000000005a7805 */ /* 0x000fe2000001ff00 */
[----:B--2---:R-:W-:Y:S01]  /*18a0*/  ULEA UR11, UR18, UR17, 0x18 ;  /* 0x00000011120b7291 */ /* 0x004fe2000f8ec03f */
[----:B------:R1:W-:Y:S01]  /*18b0*/  STL [R1+0x1c], RZ ;  /* 0x00001cff01007387 */ /* 0x0003e20000100800 */
[----:B------:R-:W-:Y:S01]  /*18c0*/  UIADD3 UR16, UR10, -UR16, URZ ;  /* 0x800000100a107290 */ /* 0x000fe2000fffe03f */
[----:B------:R-:W-:-:S02]  /*18d0*/  CS2R R92, SRZ ;  /* 0x00000000005c7805 */ /* 0x000fc4000001ff00 */
[----:B------:R-:W-:Y:S01]  /*18e0*/  CS2R R94, SRZ ;  /* 0x00000000005e7805 */ /* 0x000fe2000001ff00 */
[----:B------:R1:W-:Y:S01]  /*18f0*/  STL [R1+0x18], RZ ;  /* 0x000018ff01007387 */ /* 0x0003e20000100800 */
[----:B------:R-:W-:Y:S01]  /*1900*/  ULEA UR16, UR16, UR11, 0xd ;  /* 0x0000000b10107291 */ /* 0x000fe2000f8e683f */
[----:B------:R-:W-:Y:S02]  /*1910*/  CS2R R96, SRZ ;  /* 0x0000000000607805 */ /* 0x000fe4000001ff00 */
[----:B------:R-:W-:Y:S01]  /*1920*/  CS2R R98, SRZ ;  /* 0x0000000000627805 */ /* 0x000fe2000001ff00 */
[----:B------:R1:W-:Y:S01]  /*1930*/  STL [R1+0x14], RZ ;  /* 0x000014ff01007387 */ /* 0x0003e20000100800 */
[----:B------:R-:W-:Y:S01]  /*1940*/  UIADD3 UR16, UR16, 0x100, URZ ;  /* 0x0000010010107890 */ /* 0x000fe2000fffe03f */
[----:B------:R-:W-:Y:S02]  /*1950*/  CS2R R100, SRZ ;  /* 0x0000000000647805 */ /* 0x000fe4000001ff00 */
[----:B------:R-:W-:Y:S01]  /*1960*/  CS2R R102, SRZ ;  /* 0x0000000000667805 */ /* 0x000fe2000001ff00 */
[----:B------:R1:W-:Y:S01]  /*1970*/  STL [R1+0x10], RZ ;  /* 0x000010ff01007387 */ /* 0x0003e20000100800 */
[----:B------:R-:W-:Y:S01]  /*1980*/  USHF.R.U32.HI UR10, URZ, 0x4, UR16 ;  /* 0x000000043f0a7899 */ /* 0x000fe20008011610 */
[----:B------:R-:W-:-:S02]  /*1990*/  CS2R R104, SRZ ;  /* 0x0000000000687805 */ /* 0x000fc4000001ff00 */
[----:B------:R-:W-:Y:S01]  /*19a0*/  CS2R R106, SRZ ;  /* 0x00000000006a7805 */ /* 0x000fe2000001ff00 */
[----:B------:R1:W-:Y:S01]  /*19b0*/  STL [R1+0xc], RZ ;  /* 0x00000cff01007387 */ /* 0x0003e20000100800 */
[----:B------:R-:W-:Y:S01]  /*19c0*/  ULOP3.LUT UR10, UR10, 0x3fff, URZ, 0xc0, !UPT ;  /* 0x00003fff0a0a7892 */ /* 0x000fe2000f8ec03f */
        /* <DEDUP_REMOVED lines=10> */
[----:B------:R1:W-:Y:S01]  /*1a70*/  STL [R1], RZ ;  /* 0x000000ff01007387 */ /* 0x0003e20000100800 */
[----:B------:R-:W-:Y:S02]  /*1a80*/  CS2R R124, SRZ ;  /* 0x00000000007c7805 */ /* 0x000fe4000001ff00 */
[----:B------:R-:W-:Y:S02]  /*1a90*/  CS2R R126, SRZ ;  /* 0x00000000007e7805 */ /* 0x000fe4000001ff00 */
[----:B------:R-:W-:Y:S02]  /*1aa0*/  CS2R R128, SRZ ;  /* 0x0000000000807805 */ /* 0x000fe4000001ff00 */
[----:B------:R-:W-:-:S02]  /*1ab0*/  CS2R R130, SRZ ;  /* 0x0000000000827805 */ /* 0x000fc4000001ff00 */
[----:B------:R-:W-:Y:S02]  /*1ac0*/  CS2R R132, SRZ ;  /* 0x0000000000847805 */ /* 0x000fe4000001ff00 */
[----:B------:R-:W-:Y:S02]  /*1ad0*/  CS2R R134, SRZ ;  /* 0x0000000000867805 */ /* 0x000fe4000001ff00 */
        /* <DEDUP_REMOVED lines=9> */
[----:B----4-:R-:W-:-:S02]  /*1b70*/  CS2R R26, SRZ ;  /* 0x00000000001a7805 */ /* 0x010fc4000001ff00 */
        /* <DEDUP_REMOVED lines=29> */
[----:B------:R-:W-:Y:S01]  /*1d50*/  CS2R R86, SRZ ;  /* 0x0000000000567805 */ /* 0x000fe2000001ff00 */
[----:B-1----:R-:W-:Y:S06]  /*1d60*/  @!P0 BRA `(.L_x_17) ;  /* 0x0000001000c08947 */ /* 0x002fec0003800000 */
[----:B------:R-:W-:-:S06]  /*1d70*/  UISETP.NE.AND UP0, UPT, UR22, 0x3, UPT ;  /* 0x000000031600788c */ /* 0x000fcc000bf05270 */
[----:B------:R-:W-:-:S13]  /*1d80*/  PLOP3.LUT P1, PT, PT, PT, UP0, 0x80, 0x0 ;  /* 0x000000000000781c */ /* 0x000fda0003f2f008 */
[----:B------:R-:W-:Y:S05]  /*1d90*/  @!P1 BRA `(.L_x_18) ;  /* 0x0000000000049947 */ /* 0x000fea0003800000 */
[----:B------:R-:W-:Y:S01]  /*1da0*/  BPT.TRAP 0x1 ;  /* 0x000000040000795c */ /* 0x000fe20000300000 */
.L_x_18:
[----:B------:R-:W-:Y:S01]  /*1db0*/  ULEA UR6, UR5, UR11, 0x3 ;  /* 0x0000000b05067291 */ /* 0x000fe2000f8e183f */
[----:B------:R-:W-:-:S05]  /*1dc0*/  IMAD.U32 R0, RZ, RZ, UR4 ;  /* 0x00000004ff007e24 */ /* 0x000fca000f8e00ff */
[----:B------:R-:W-:-:S04]  /*1dd0*/  SHF.L.U32 R0, R0, 0x1f, RZ ;  /* 0x0000001f00007819 */ /* 0x000fc800000006ff */
[----:B------:R0:W1:Y:S01]  /*1de0*/  SYNCS.PHASECHK.TRANS64.TRYWAIT P0, [UR6], R0 ;  /* 0x00000000ff0075a7 */ /* 0x0000620008000146 */
[----:B------:R-:W-:Y:S05]  /*1df0*/  @!P1 BRA `(.L_x_19) ;  /* 0x0000000000049947 */ /* 0x000fea0003800000 */
[----:B------:R-:W-:Y:S01]  /*1e00*/  BPT.TRAP 0x1 ;  /* 0x000000040000795c */ /* 0x000fe20000300000 */
.L_x_19:
[----:B-1----:R-:W-:Y:S05]  /*1e10*/  @P0 BRA `(.L_x_20) ;  /* 0x0000000000080947 */ /* 0x002fea0003800000 */
[----:B------:R-:W1:Y:S02]  /*1e20*/  SYNCS.PHASECHK.TRANS64.TRYWAIT P0, [UR6], R0 ;  /* 0x00000000ff0075a7 */ /* 0x000e640008000146 */
[----:B-1----:R-:W-:Y:S05]  /*1e30*/  @!P0 BRA `(.L_x_21) ;  /* 0x000000e800688947 */ /* 0x002fea0003800000 */
.L_x_20:
[----:B------:R-:W-:Y:S01]  /*1e40*/  UIADD3 UR6, UR11, 0x20100, URZ ;  /* 0x000201000b067890 */ /* 0x000fe2000fffe03f */
[----:B------:R-:W-:Y:S01]  /*1e50*/  WARPGROUP.ARRIVE ;  /* 0x00000000000079c5 */ /* 0x000fe20000000000 */
[----:B------:R-:W-:Y:S01]  /*1e60*/  ULOP3.LUT UR7, UR10, 0x10000, URZ, 0xfc, !UPT ;  /* 0x000100000a077892 */ /* 0x000fe2000f8efc3f */
[----:B------:R2:W-:Y:S01]  /*1e70*/  STL [R1+0x6c], RZ ;  /* 0x00006cff01007387 */ /* 0x0005e20000100800 */
[----:B------:R-:W-:Y:S01]  /*1e80*/  USHF.R.U32.HI UR6, URZ, 0x4, UR6 ;  /* 0x000000043f067899 */ /* 0x000fe20008011606 */
[----:B01----:R-:W-:Y:S01]  /*1e90*/  IMAD.MOV.U32 R0, RZ, RZ, RZ ;  /* 0x000000ffff007224 */ /* 0x003fe200078e00ff */
[----:B------:R-:W-:Y:S01]  /*1ea0*/  ULEA UR7, UR5, UR7, 0xb ;  /* 0x0000000705077291 */ /* 0x000fe2000f8e583f */
[----:B------:R2:W-:Y:S01]  /*1eb0*/  STL [R1+0x68], RZ ;  /* 0x000068ff01007387 */ /* 0x0005e20000100800 */
[----:B------:R-:W-:Y:S01]  /*1ec0*/  ULOP3.LUT UR6, UR6, 0x3fff, URZ, 0xc0, !UPT ;  /* 0x00003fff06067892 */ /* 0x000fe2000f8ec03f */
[----:B------:R-:W-:Y:S01]  /*1ed0*/  CS2R R2, SRZ ;  /* 0x0000000000027805 */ /* 0x000fe2000001ff00 */
[----:B------:R-:W-:Y:S01]  /*1ee0*/  UMOV UR17, 0x40000040 ;  /* 0x4000004000117882 */ /* 0x000fe20000000000 */
[----:B------:R-:W-:Y:S01]  /*1ef0*/  UMOV UR19, 0x40000040 ;  /* 0x4000004000137882 */ /* 0x000fe20000000000 */
[----:B------:R-:W-:Y:S01]  /*1f00*/  ULOP3.LUT UR6, UR6, 0x10000, URZ, 0xfc, !UPT ;  /* 0x0001000006067892 */ /* 0x000fe2000f8efc3f */
[----:B------:R2:W-:Y:S01]  /*1f10*/  STL [R1+0x64], RZ ;  /* 0x000064ff01007387 */ /* 0x0005e20000100800 */
[----:B------:R-:W-:Y:S01]  /*1f20*/  UMOV UR16, UR7 ;  /* 0x0000000700107c82 */ /* 0x000fe20008000000 */
[----:B------:R-:W-:Y:S01]  /*1f30*/  CS2R R4, SRZ ;  /* 0x0000000000047805 */ /* 0x000fe2000001ff00 */
[----:B------:R-:W-:Y:S01]  /*1f40*/  ULEA UR8, UR5, UR6, 0xa ;  /* 0x0000000605087291 */ /* 0x000fe2000f8e503f */
[----:B------:R2:W-:Y:S01]  /*1f50*/  STL [R1+0x60], RZ ;  /* 0x000060ff01007387 */ /* 0x0005e20000100800 */
[----:B------:R-:W-:Y:S01]  /*1f60*/  CS2R R6, SRZ ;  /* 0x0000000000067805 */ /* 0x000fe2000001ff00 */
[----:B------:R-:W-:Y:S01]  /*1f70*/  UMOV UR6, 0x4 ;  /* 0x0000000400067882 */ /* 0x000fe20000000000 */
[----:B------:R-:W-:Y:S01]  /*1f80*/  CS2R R8, SRZ ;  /* 0x0000000000087805 */ /* 0x000fe2000001ff00 */
[----:B------:R2:W-:Y:S01]  /*1f90*/  STL [R1+0x5c], RZ ;  /* 0x00005cff01007387 */ /* 0x0005e20000100800 */
[----:B------:R-:W-:Y:S01]  /*1fa0*/  CS2R R10, SRZ ;  /* 0x00000000000a7805 */ /* 0x000fe2000001ff00 */
[----:B------:R-:W-:Y:S01]  /*1fb0*/  UMOV UR18, UR8 ;  /* 0x0000000800127c82 */ /* 0x000fe20008000000 */
[----:B------:R-:W-:Y:S01]  /*1fc0*/  CS2R R12, SRZ ;  /* 0x00000000000c7805 */ /* 0x000fe2000001ff00 */
[----:B------:R-:W-:Y:S01]  /*1fd0*/  QGMMA.64x128x32.F32.E5M2.E5M2 R88, gdesc[UR16], RZ, !UPT ;  /* 0x01e00000105879f3 */ /* 0x000fe2000c7038ff */
[----:B------:R-:W-:Y:S01]  /*1fe0*/  UIADD3 UR16, UR7, 0x400, URZ ;  /* 0x0000040007107890 */ /* 0x000fe2000fffe03f */
[----:B------:R2:W-:Y:S01]  /*1ff0*/  STL [R1+0x58], RZ ;  /* 0x000058ff01007387 */ /* 0x0005e20000100800 */
[----:B------:R-:W-:Y:S01]  /*2000*/  UMOV UR17, 0x40000040 ;  /* 0x4000004000117882 */ /* 0x000fe20000000000 */
[----:B------:R-:W-:-:S02]  /*2010*/  CS2R R14, SRZ ;  /* 0x00000000000e7805 */ /* 0x000fc4000001ff00 */
[----:B------:R-:W-:Y:S01]  /*2020*/  CS2R R16, SRZ ;  /* 0x0000000000107805 */ /* 0x000fe2000001ff00 */
[----:B------:R2:W-:Y:S01]  /*2030*/  STL [R1+0x54], RZ ;  /* 0x000054ff01007387 */ /* 0x0005e20000100800 */
[----:B------:R-:W-:Y:S02]  /*2040*/  CS2R R18, SRZ ;  /* 0x0000000000127805 */ /* 0x000fe4000001ff00 */
[----:B------:R-:W-:Y:S02]  /*2050*/  CS2R R20, SRZ ;  /* 0x0000000000147805 */ /* 0x000fe4000001ff00 */
[----:B------:R-:W-:Y:S01]  /*2060*/  CS2R R22, SRZ ;  /* 0x0000000000167805 */ /* 0x000fe2000001ff00 */
[----:B------:R2:W-:Y:S01]  /*2070*/  STL [R1+0x50], RZ ;  /* 0x000050ff01007387 */ /* 0x0005e20000100800 */
[----:B------:R-:W-:Y:S01]  /*2080*/  CS2R R152, SRZ ;  /* 0x0000000000987805 */ /* 0x000fe2000001ff00 */
[----:B------:R-:W-:Y:S01]  /*2090*/  QGMMA.64x128x32.F32.E5M2.E5M2 R24, gdesc[UR16], RZ, !UPT ;  /* 0x01e00000101879f3 */ /* 0x000fe2000c7038ff */
[----:B------:R-:W-:Y:S01]  /*20a0*/  UIADD3 UR16, UR7, 0x2, URZ ;  /* 0x0000000207107890 */ /* 0x000fe2000fffe03f */
[----:B------:R2:W-:Y:S01]  /*20b0*/  STL [R1+0x4c], RZ ;  /* 0x00004cff01007387 */ /* 0x0005e20000100800 */
[----:B------:R-:W-:Y:S01]  /*20c0*/  UIADD3 UR18, UR8, 0x2, URZ ;  /* 0x0000000208127890 */ /* 0x000fe2000fffe03f */
[----:B------:R-:W-:Y:S01]  /*20d0*/  CS2R R154, SRZ ;  /* 0x00000000009a7805 */ /* 0x000fe2000001ff00 */
[----:B------:R-:W-:Y:S01]  /*20e0*/  UMOV UR17, 0x40000040 ;  /* 0x4000004000117882 */ /* 0x000fe20000000000 */
[----:B------:R-:W-:Y:S01]  /*20f0*/  UMOV UR19, 0x40000040 ;  /* 0x4000004000137882 */ /* 0x000fe20000000000 */
        /* <DEDUP_REMOVED lines=49> */
[----:B------:R-:W-:-:S03]  /*2410*/  IMAD.MOV.U32 R228, RZ, RZ, RZ ;  /* 0x000000ffffe47224 */ /* 0x000fc600078e00ff */
[----:B------:R2:W-:Y:S04]  /*2420*/  STL [R1+0x14], RZ ;  /* 0x000014ff01007387 */ /* 0x0005e80000100800 */
[----:B------:R2:W-:Y:S04]  /*2430*/  STL [R1+0x10], RZ ;  /* 0x000010ff01007387 */ /* 0x0005e80000100800 */
[----:B------:R2:W-:Y:S04]  /*2440*/  STL [R1+0xc], RZ ;  /* 0x00000cff01007387 */ /* 0x0005e80000100800 */
[----:B------:R2:W-:Y:S04]  /*2450*/  STL [R1+0x8], RZ ;  /* 0x000008ff01007387 */ /* 0x0005e80000100800 */
[----:B------:R2:W-:Y:S04]  /*2460*/  STL [R1+0x4], RZ ;  /* 0x000004ff01007387 */ /* 0x0005e80000100800 */
[----:B------:R2:W-:Y:S01]  /*2470*/  STL [R1], RZ ;  /* 0x000000ff01007387 */ /* 0x0005e20000100800 */
[----:B------:R-:W-:Y:S01]  /*2480*/  QGMMA.64x128x32.F32.E5M2.E5M2 R88, gdesc[UR16], R88 ;  /* 0x01e00000105879f3 */ /* 0x000fe20008703858 */
[----:B------:R-:W-:Y:S01]  /*2490*/  UIADD3 UR16, UR7, 0x402, URZ ;  /* 0x0000040207107890 */ /* 0x000fe2000fffe03f */
[----:B------:R-:W-:-:S10]  /*24a0*/  UMOV UR17, 0x40000040 ;  /* 0x4000004000117882 */ /* 0x000fd40000000000 */
[----:B------:R-:W-:Y:S01]  /*24b0*/  QGMMA.64x128x32.F32.E5M2.E5M2 R24, gdesc[UR16], R24 ;  /* 0x01e00000101879f3 */ /* 0x000fe20008703818 */
[----:B------:R-:W-:Y:S02]  /*24c0*/  UIADD3 UR16, UR7, 0x4, URZ ;  /* 0x0000000407107890 */ /* 0x000fe4000fffe03f */
[----:B------:R-:W-:Y:S01]  /*24d0*/  UIADD3 UR18, UR8, 0x4, URZ ;  /* 0x0000000408127890 */ /* 0x000fe2000fffe03f */
[----:B------:R-:W-:Y:S01]  /*24e0*/  UMOV UR17, 0x40000040 ;  /* 0x4000004000117882 */ /* 0x000fe20000000000 */
[----:B------:R-:W-:-:S07]  /*24f0*/  UMOV UR19, 0x40000040 ;  /* 0x4000004000137882 */ /* 0x000fce0000000000 */
        /* <DEDUP_REMOVED lines=10> */
[----:B------:R-:W-:Y:S02]  /*25a0*/  UMOV UR17, 0x40000040 ;  /* 0x4000004000117882 */ /* 0x000fe40000000000 */
[----:B------:R-:W-:Y:S02]  /*25b0*/  ULDC UR7, c[0x0][0x50c] ;  /* 0x0001430000077ab9 */ /* 0x000fe40000000800 */
[----:B------:R-:W-:-:S04]  /*25c0*/  UISETP.NE.AND UP0, UPT, UR7, 0x4, UPT ;  /* 0x000000040700788c */ /* 0x000fc8000bf05270 */
[----:B------:R-:W-:Y:S02]  /*25d0*/  USEL UR7, URZ, 0x1, UP0 ;  /* 0x000000013f077887 */ /* 0x000fe40008000000 */
[----:B------:R-:W-:Y:S04]  /*25e0*/  QGMMA.64x128x32.F32.E5M2.E5M2 R24, gdesc[UR16], R24, gsb0 ;  /* 0x01e00000101879f3 */ /* 0x000fe80008003818 */
[----:B------:R-:W-:-:S13]  /*25f0*/  ISETP.NE.AND P0, PT, RZ, UR7, PT ;  /* 0x00000007ff007c0c */ /* 0x000fda000bf05270 */
[----:B--2---:R-:W-:Y:S05]  /*2600*/  @!P0 BRA `(.L_x_22) ;  /* 0x0000000800808947 */ /* 0x004fea0003800000 */
[----:B------:R-:W-:Y:S02]  /*2610*/  WARPGROUP.DEPBAR.LE gsb0, 0x0 ;  /* 0x00008000000079c5 */ /* 0x000fe40000010000 */
[----:B------:R-:W-:-:S01]  /*2620*/  FADD R227, RZ, R89 ;  /* 0x00000059ffe37221 */ /* 0x000fc20000000000 */
[----:B------:R-:W-:Y:S01]  /*2630*/  FADD R228, RZ, R88 ;  /* 0x00000058ffe47221 */ /* 0x000fe20000000000 */
[----:B------:R-:W-:-:S01]  /*2640*/  FADD R226, RZ, R90 ;  /* 0x0000005affe27221 */ /* 0x000fc20000000000 */
[----:B------:R-:W-:Y:S01]  /*2650*/  FADD R225, RZ, R91 ;  /* 0x0000005bffe17221 */ /* 0x000fe20000000000 */
[----:B------:R-:W-:-:S01]  /*2660*/  FADD R224, RZ, R92 ;  /* 0x0000005cffe07221 */ /* 0x000fc20000000000 */
[----:B------:R0:W-:Y:S01]  /*2670*/  STL [R1+0x88], R227 ;  /* 0x000088e301007387 */ /* 0x0001e20000100800 */
[----:B------:R-:W-:-:S01]  /*2680*/  FADD R223, RZ, R93 ;  /* 0x0000005dffdf7221 */ /* 0x000fc20000000000 */
[----:B------:R-:W-:Y:S01]  /*2690*/  FADD R222, RZ, R94 ;  /* 0x0000005effde7221 */ /* 0x000fe20000000000 */
[----:B------:R-:W-:-:S01]  /*26a0*/  FADD R221, RZ, R95 ;  /* 0x0000005fffdd7221 */ /* 0x000fc20000000000 */
[----:B------:R-:W-:Y:S01]  /*26b0*/  FADD R220, RZ, R96 ;  /* 0x00000060ffdc7221 */ /* 0x000fe20000000000 */
[----:B------:R-:W-:-:S01]  /*26c0*/  FADD R219, RZ, R97 ;  /* 0x00000061ffdb7221 */ /* 0x000fc20000000000 */
[----:B------:R-:W-:Y:S01]  /*26d0*/  FADD R218, RZ, R98 ;  /* 0x00000062ffda7221 */ /* 0x000fe20000000000 */
[----:B------:R-:W-:-:S01]  /*26e0*/  FADD R217, RZ, R99 ;  /* 0x00000063ffd97221 */ /* 0x000fc20000000000 */
[----:B------:R-:W-:Y:S01]  /*26f0*/  FADD R216, RZ, R100 ;  /* 0x00000064ffd87221 */ /* 0x000fe20000000000 */
[----:B------:R-:W-:-:S01]  /*2700*/  FADD R215, RZ, R101 ;  /* 0x00000065ffd77221 */ /* 0x000fc20000000000 */
[----:B0-----:R-:W-:Y:S01]  /*2710*/  FADD R227, RZ, R60 ;  /* 0x0000003cffe37221 */ /* 0x001fe20000000000 */
[----:B------:R-:W-:-:S01]  /*2720*/  FADD R214, RZ, R102 ;  /* 0x00000066ffd67221 */ /* 0x000fc20000000000 */
[----:B------:R-:W-:Y:S01]  /*2730*/  FADD R213, RZ, R103 ;  /* 0x00000067ffd57221 */ /* 0x000fe20000000000 */
[----:B------:R-:W-:-:S01]  /*2740*/  FADD R212, RZ, R104 ;  /* 0x00000068ffd47221 */ /* 0x000fc20000000000 */
[----:B------:R-:W-:Y:S01]  /*2750*/  FADD R211, RZ, R105 ;  /* 0x00000069ffd37221 */ /* 0x000fe20000000000 */
[----:B------:R0:W-:Y:S01]  /*2760*/  STL [R1], R227 ;  /* 0x000000e301007387 */ /* 0x0001e20000100800 */
        /* <DEDUP_REMOVED lines=94> */
[----:B0-----:R-:W-:-:S05]  /*2d50*/  FADD R227, RZ, R67 ;  /* 0x00000043ffe37221 */ /* 0x001fca0000000000 */
[----:B------:R0:W-:Y:S02]  /*2d60*/  STL [R1+0x1c], R227 ;  /* 0x00001ce301007387 */ /* 0x0001e40000100800 */
        /* <DEDUP_REMOVED lines=39> */
[----:B------:R0:W-:Y:S04]  /*2fe0*/  STL [R1+0x6c], R227 ;  /* 0x00006ce301007387 */ /* 0x0001e80000100800 */
[----:B0-----:R0:W5:Y:S01]  /*2ff0*/  LDL.LU R227, [R1+0x88] ;  /* 0x0000880001e37983 */ /* 0x0011620000300800 */
[----:B------:R-:W-:-:S05]  /*3000*/  UMOV UR6, URZ ;  /* 0x0000003f00067c82 */ /* 0x000fca0008000000 */
.L_x_22:
[----:B------:R-:W-:Y:S01]  /*3010*/  UIADD3 UR23, UR5, 0x1, URZ ;  /* 0x0000000105177890 */ /* 0x000fe2000fffe03f */
[----:B------:R-:W-:-:S03]  /*3020*/  UMOV UR8, 0x1 ;  /* 0x0000000100087882 */ /* 0x000fc60000000000 */
[----:B------:R-:W-:-:S04]  /*3030*/  UISETP.NE.AND UP0, UPT, UR23, 0x4, UPT ;  /* 0x000000041700788c */ /* 0x000fc8000bf05270 */
[----:B------:R-:W-:Y:S02]  /*3040*/  USEL UR24, URZ, 0x1, UP0 ;  /* 0x000000013f187887 */ /* 0x000fe40008000000 */
[----:B------:R-:W-:Y:S02]  /*3050*/  USEL UR23, UR23, URZ, UP0 ;  /* 0x0000003f17177287 */ /* 0x000fe40008000000 */
[----:B------:R-:W-:-:S12]  /*3060*/  ULOP3.LUT UR24, UR4, UR24, URZ, 0x3c, !UPT ;  /* 0x0000001804187292 */ /* 0x000fd8000f8e3c3f */
.L_x_17:
[----:B------:R-:W-:-:S04]  /*3070*/  UISETP.LT.AND UP0, UPT, UR9, 0x1, UPT ;  /* 0x000000010900788c */ /* 0x000fc8000bf01270 */
[----:B------:R-:W-:-:S04]  /*3080*/  USEL UR16, UR9, 0x1, UP0 ;  /* 0x0000000109107887 */ /* 0x000fc80008000000 */
[----:B------:R-:W-:-:S04]  /*3090*/  UIADD3 UR26, UR9, -UR16, URZ ;  /* 0x80000010091a7290 */ /* 0x000fc8000fffe03f */
[----:B------:R-:W-:-:S06]  /*30a0*/  UISETP.GE.AND UP0, UPT, UR26, 0x1, UPT ;  /* 0x000000011a00788c */ /* 0x000fcc000bf06270 */
[----:B------:R-:W-:-:S13]  /*30b0*/  PLOP3.LUT P0, PT, PT, PT, UP0, 0x80, 0x0 ;  /* 0x000000000000781c */ /* 0x000fda0003f0f008 */
[----:B------:R-:W-:Y:S05]  /*30c0*/  @!P0 BRA `(.L_x_23) ;  /* 0x0000001000fc8947 */ /* 0x000fea0003800000 */
[----:B------:R-:W-:Y:S01]  /*30d0*/  UMOV UR25, UR5 ;  /* 0x0000000500197c82 */ /* 0x000fe20008000000 */
[----:B------:R-:W-:-:S05]  /*30e0*/  ULDC UR27, c[0x0][0x50c] ;  /* 0x00014300001b7ab9 */ /* 0x000fca0000000800 */
.L_x_31:
[----:B------:R-:W-:-:S06]  /*30f0*/  UISETP.NE.AND UP0, UPT, UR22, 0x3, UPT ;  /* 0x000000031600788c */ /* 0x000fcc000bf05270 */
[----:B------:R-:W-:-:S13]  /*3100*/  PLOP3.LUT P1, PT, PT, PT, UP0, 0x80, 0x0 ;  /* 0x000000000000781c */ /* 0x000fda0003f2f008 */
[----:B-----5:R-:W-:Y:S05]  /*3110*/  @!P1 BRA `(.L_x_24) ;  /* 0x0000000000049947 */ /* 0x020fea0003800000 */
[----:B------:R-:W-:Y:S01]  /*3120*/  BPT.TRAP 0x1 ;  /* 0x000000040000795c */ /* 0x000fe20000300000 */
.L_x_24:
[----:B------:R-:W1:Y:S01]  /*3130*/  S2UR UR16, SR_CgaCtaId ;  /* 0x00000000001079c3 */ /* 0x000e620000008800 */
[----:B------:R-:W-:Y:S01]  /*3140*/  UMOV UR11, 0x400 ;  /* 0x00000400000b7882 */ /* 0x000fe20000000000 */
[----:B------:R-:W-:-:S05]  /*3150*/  IMAD.U32 R229, RZ, RZ, UR24 ;  /* 0x00000018ffe57e24 */ /* 0x000fca000f8e00ff */
[----:B------:R-:W-:Y:S01]  /*3160*/  SHF.L.U32 R229, R229, 0x1f, RZ ;  /* 0x0000001fe5e57819 */ /* 0x000fe200000006ff */
[----:B-1----:R-:W-:-:S04]  /*3170*/  ULEA UR11, UR16, UR11, 0x18 ;  /* 0x0000000b100b7291 */ /* 0x002fc8000f8ec03f */
[----:B------:R-:W-:-:S09]  /*3180*/  ULEA UR16, UR23, UR11, 0x3 ;  /* 0x0000000b17107291 */ /* 0x000fd2000f8e183f */
[----:B------:R1:W2:Y:S01]  /*3190*/  SYNCS.PHASECHK.TRANS64.TRYWAIT P0, [UR16], R229 ;  /* 0x000000e5ff0075a7 */ /* 0x0002a20008000150 */
[----:B------:R-:W-:Y:S05]  /*31a0*/  @!P1 BRA `(.L_x_25) ;  /* 0x0000000000049947 */ /* 0x000fea0003800000 */
[----:B------:R-:W-:Y:S01]  /*31b0*/  BPT.TRAP 0x1 ;  /* 0x000000040000795c */ /* 0x000fe20000300000 */
.L_x_25:
[----:B--2---:R-:W-:Y:S05]  /*31c0*/  @P0 BRA `(.L_x_26) ;  /* 0x0000000000080947 */ /* 0x004fea0003800000 */
[----:B------:R-:W2:Y:S02]  /*31d0*/  SYNCS.PHASECHK.TRANS64.TRYWAIT P0, [UR16], R229 ;  /* 0x000000e5ff0075a7 */ /* 0x000ea40008000150 */
[----:B--2---:R-:W-:Y:S05]  /*31e0*/  @!P0 BRA `(.L_x_27) ;  /* 0x000000d400948947 */ /* 0x004fea0003800000 */
.L_x_26:
[----:B------:R-:W-:Y:S01]  /*31f0*/  UIADD3 UR16, UR11, 0x20100, URZ ;  /* 0x000201000b107890 */ /* 0x000fe2000fffe03f */
[----:B------:R-:W-:Y:S01]  /*3200*/  WARPGROUP.ARRIVE ;  /* 0x00000000000079c5 */ /* 0x000fe20000000000 */
[----:B------:R-:W-:Y:S02]  /*3210*/  UISETP.NE.AND UP0, UPT, UR7, URZ, UPT ;  /* 0x0000003f0700728c */ /* 0x000fe4000bf05270 */
[----:B------:R-:W-:Y:S02]  /*3220*/  USHF.R.U32.HI UR16, URZ, 0x4, UR16 ;  /* 0x000000043f107899 */ /* 0x000fe40008011610 */
[----:B------:R-:W-:Y:S02]  /*3230*/  USEL UR8, UR8, URZ, !UP0 ;  /* 0x0000003f08087287 */ /* 0x000fe4000c000000 */
[----:B------:R-:W-:Y:S02]  /*3240*/  ULOP3.LUT UR16, UR16, 0x3fff, URZ, 0xc0, !UPT ;  /* 0x00003fff10107892 */ /* 0x000fe4000f8ec03f */
[----:B------:R-:W-:-:S02]  /*3250*/  UISETP.NE.U32.AND UP0, UPT, UR8, URZ, UPT ;  /* 0x0000003f0800728c */ /* 0x000fc4000bf05070 */
[----:B------:R-:W-:Y:S02]  /*3260*/  ULOP3.LUT UR7, UR10, 0x10000, URZ, 0xfc, !UPT ;  /* 0x000100000a077892 */ /* 0x000fe4000f8efc3f */
[----:B------:R-:W-:Y:S02]  /*3270*/  ULOP3.LUT UR8, UR16, 0x10000, URZ, 0xfc, !UPT ;  /* 0x0001000010087892 */ /* 0x000fe4000f8efc3f */
[----:B------:R-:W-:Y:S02]  /*3280*/  ULEA UR7, UR23, UR7, 0xb ;  /* 0x0000000717077291 */ /* 0x000fe4000f8e583f */
[----:B------:R-:W-:Y:S01]  /*3290*/  ULEA UR8, UR23, UR8, 0xa ;  /* 0x0000000817087291 */ /* 0x000fe2000f8e503f */
[----:B------:R-:W-:Y:S01]  /*32a0*/  UMOV UR17, 0x40000040 ;  /* 0x4000004000117882 */ /* 0x000fe20000000000 */
[----:B------:R-:W-:Y:S01]  /*32b0*/  UMOV UR19, 0x40000040 ;  /* 0x4000004000137882 */ /* 0x000fe20000000000 */
[----:B------:R-:W-:Y:S02]  /*32c0*/  UIADD3 UR6, UR6, 0x4, URZ ;  /* 0x0000000406067890 */ /* 0x000fe4000fffe03f */
[----:B------:R-:W-:-:S02]  /*32d0*/  UMOV UR16, UR7 ;  /* 0x0000000700107c82 */ /* 0x000fc40008000000 */
[----:B------:R-:W-:Y:S02]  /*32e0*/  UMOV UR18, UR8 ;  /* 0x0000000800127c82 */ /* 0x000fe40008000000 */
[----:B------:R-:W-:Y:S01]  /*32f0*/  QGMMA.64x128x32.F32.E5M2.E5M2 R88, gdesc[UR16], R88, UP0 ;  /* 0x01e00000105879f3 */ /* 0x000fe2000bf03858 */
[----:B------:R-:W-:Y:S01]  /*3300*/  UIADD3 UR16, UR7, 0x400, URZ ;  /* 0x0000040007107890 */ /* 0x000fe2000fffe03f */
[----:B------:R-:W-:-:S10]  /*3310*/  UMOV UR17, 0x40000040 ;  /* 0x4000004000117882 */ /* 0x000fd40000000000 */
[----:B------:R-:W-:Y:S01]  /*3320*/  QGMMA.64x128x32.F32.E5M2.E5M2 R24, gdesc[UR16], R24, UP0 ;  /* 0x01e00000101879f3 */ /* 0x000fe2000bf03818 */
[----:B------:R-:W-:Y:S02]  /*3330*/  UIADD3 UR16, UR7, 0x2, URZ ;  /* 0x0000000207107890 */ /* 0x000fe4000fffe03f */
[----:B------:R-:W-:Y:S01]  /*3340*/  UIADD3 UR18, UR8, 0x2, URZ ;  /* 0x0000000208127890 */ /* 0x000fe2000fffe03f */
[----:B------:R-:W-:Y:S01]  /*3350*/  UMOV UR17, 0x40000040 ;  /* 0x4000004000117882 */ /* 0x000fe20000000000 */
[----:B------:R-:W-:Y:S01]  /*3360*/  UMOV UR19, 0x40000040 ;  /* 0x4000004000137882 */ /* 0x000fe20000000000 */
[----:B------:R-:W-:-:S06]  /*3370*/  UISETP.NE.AND UP0, UPT, UR6, UR27, UPT ;  /* 0x0000001b0600728c */ /* 0x000fcc000bf05270 */
        /* <DEDUP_REMOVED lines=18> */
[----:B------:R-:W-:Y:S01]  /*34a0*/  UMOV UR17, 0x40000040 ;  /* 0x4000004000117882 */ /* 0x000fe20000000000 */
[----:B------:R-:W-:-:S06]  /*34b0*/  USEL UR7, URZ, 0x1, UP0 ;  /* 0x000000013f077887 */ /* 0x000fcc0008000000 */
[----:B------:R-:W-:-:S03]  /*34c0*/  ISETP.NE.AND P0, PT, RZ, UR7, PT ;  /* 0x00000007ff007c0c */ /* 0x000fc6000bf05270 */
[----:B------:R-:W-:Y:S03]  /*34d0*/  QGMMA.64x128x32.F32.E5M2.E5M2 R24, gdesc[UR16], R24, gsb0 ;  /* 0x01e00000101879f3 */ /* 0x000fe60008003818 */
[----:B------:R-:W-:-:S07]  /*34e0*/  WARPGROUP.DEPBAR.LE gsb0, 0x1 ;  /* 0x00008000000079c5 */ /* 0x000fce0000010100 */
[----:B------:R-:W-:Y:S05]  /*34f0*/  @!P0 BRA `(.L_x_28) ;  /* 0x0000000c00708947 */ /* 0x000fea0003800000 */
[----:B------:R-:W-:Y:S02]  /*3500*/  WARPGROUP.DEPBAR.LE gsb0, 0x0 ;  /* 0x00008000000079c5 */ /* 0x000fe40000010000 */
[----:B-----5:R-:W-:-:S01]  /*3510*/  FADD R227, R89, R227 ;  /* 0x000000e359e37221 */ /* 0x020fc20000000000 */
[----:B------:R-:W-:Y:S01]  /*3520*/  FADD R226, R90, R226 ;  /* 0x000000e25ae27221 */ /* 0x000fe20000000000 */
[----:B------:R-:W-:-:S01]  /*3530*/  FADD R225, R91, R225 ;  /* 0x000000e15be17221 */ /* 0x000fc20000000000 */
[----:B------:R-:W-:Y:S01]  /*3540*/  FADD R224, R92, R224 ;  /* 0x000000e05ce07221 */ /* 0x000fe20000000000 */
[----:B------:R-:W-:-:S01]  /*3550*/  FADD R223, R93, R223 ;  /* 0x000000df5ddf7221 */ /* 0x000fc20000000000 */
[----:B------:R2:W-:Y:S01]  /*3560*/  STL [R1+0x88], R227 ;  /* 0x000088e301007387 */ /* 0x0005e20000100800 */
[----:B------:R-:W-:-:S01]  /*3570*/  FADD R222, R94, R222 ;  /* 0x000000de5ede7221 */ /* 0x000fc20000000000 */
[----:B------:R-:W-:Y:S01]  /*3580*/  FADD R221, R95, R221 ;  /* 0x000000dd5fdd7221 */ /* 0x000fe20000000000 */
[----:B------:R-:W-:-:S01]  /*3590*/  FADD R220, R96, R220 ;  /* 0x000000dc60dc7221 */ /* 0x000fc20000000000 */
[----:B------:R-:W-:Y:S01]  /*35a0*/  FADD R219, R97, R219 ;  /* 0x000000db61db7221 */ /* 0x000fe20000000000 */
[----:B------:R-:W-:-:S01]  /*35b0*/  FADD R218, R98, R218 ;  /* 0x000000da62da7221 */ /* 0x000fc20000000000 */
[----:B------:R-:W-:Y:S01]  /*35c0*/  FADD R217, R99, R217 ;  /* 0x000000d963d97221 */ /* 0x000fe20000000000 */
[----:B------:R-:W-:-:S01]  /*35d0*/  FADD R216, R100, R216 ;  /* 0x000000d864d87221 */ /* 0x000fc20000000000 */
[----:B------:R-:W-:Y:S01]  /*35e0*/  FADD R215, R101, R215 ;  /* 0x000000d765d77221 */ /* 0x000fe20000000000 */
[----:B------:R-:W-:-:S01]  /*35f0*/  FADD R214, R102, R214 ;  /* 0x000000d666d67221 */ /* 0x000fc20000000000 */
[----:B--2---:R-:W2:Y:S01]  /*3600*/  LDL.LU R227, [R1+0x28] ;  /* 0x0000280001e37983 */ /* 0x004ea20000300800 */
[----:B------:R-:W-:-:S01]  /*3610*/  FADD R213, R103, R213 ;  /* 0x000000d567d57221 */ /* 0x000fc20000000000 */
[----:B------:R-:W-:Y:S01]  /*3620*/  FADD R212, R104, R212 ;  /* 0x000000d468d47221 */ /* 0x000fe20000000000 */
[----:B------:R-:W-:-:S01]  /*3630*/  FADD R211, R105, R211 ;  /* 0x000000d369d37221 */ /* 0x000fc20000000000 */
[----:B------:R3:W-:Y:S01]  /*3640*/  STL [R1+0x8c], R226 ;  /* 0x00008ce201007387 */ /* 0x0007e20000100800 */
[----:B------:R-:W-:-:S03]  /*3650*/  FADD R228, R88, R228 ;  /* 0x000000e458e47221 */ /* 0x000fc60000000000 */
[----:B---3--:R-:W3:Y:S04]  /*3660*/  LDL.LU R226, [R1+0x24] ;  /* 0x0000240001e27983 */ /* 0x008ee80000300800 */
[----:B------:R4:W-:Y:S04]  /*3670*/  STL [R1+0x90], R225 ;  /* 0x000090e101007387 */ /* 0x0009e80000100800 */
[----:B----4-:R-:W4:Y:S04]  /*3680*/  LDL.LU R225, [R1+0x20] ;  /* 0x0000200001e17983 */ /* 0x010f280000300800 */
[----:B------:R0:W-:Y:S04]  /*3690*/  STL [R1+0x94], R224 ;  /* 0x000094e001007387 */ /* 0x0001e80000100800 */
[----:B0-----:R-:W4:Y:S04]  /*36a0*/  LDL.LU R224, [R1+0x1c] ;  /* 0x00001c0001e07983 */ /* 0x001f280000300800 */
        /* <DEDUP_REMOVED lines=13> */
[----:B0-----:R-:W4:Y:S04]  /*3780*/  LDL.LU R217, [R1] ;  /* 0x0000000001d97983 */ /* 0x001f280000300800 */
[----:B------:R-:W-:Y:S04]  /*3790*/  STL [R1+0xb4], R216 ;  /* 0x0000b4d801007387 */ /* 0x000fe80000100800 */
[----:B------:R-:W-:Y:S04]  /*37a0*/  STL [R1+0xb8], R215 ;  /* 0x0000b8d701007387 */ /* 0x000fe80000100800 */
[----:B------:R-:W-:Y:S04]  /*37b0*/  STL [R1+0xbc], R214 ;  /* 0x0000bcd601007387 */ /* 0x000fe80000100800 */
[----:B------:R-:W-:Y:S04]  /*37c0*/  STL [R1+0xc0], R213 ;  /* 0x0000c0d501007387 */ /* 0x000fe80000100800 */
[----:B------:R-:W-:Y:S04]  /*37d0*/  STL [R1+0xc4], R212 ;  /* 0x0000c4d401007387 */ /* 0x000fe80000100800 */
[----:B------:R0:W-:Y:S01]  /*37e0*/  STL [R1+0xc8], R211 ;  /* 0x0000c8d301007387 */ /* 0x0001e20000100800 */
[----:B--2---:R-:W-:-:S01]  /*37f0*/  FADD R227, R70, R227 ;  /* 0x000000e346e37221 */ /* 0x004fc20000000000 */
[----:B---3--:R-:W-:Y:S01]  /*3800*/  FADD R226, R69, R226 ;  /* 0x000000e245e27221 */ /* 0x008fe20000000000 */
[----:B----4-:R-:W-:-:S01]  /*3810*/  FADD R225, R68, R225 ;  /* 0x000000e144e17221 */ /* 0x010fc20000000000 */
[----:B------:R-:W-:Y:S01]  /*3820*/  FADD R224, R67, R224 ;  /* 0x000000e043e07221 */ /* 0x000fe20000000000 */
[----:B------:R-:W-:-:S01]  /*3830*/  FADD R223, R66, R223 ;  /* 0x000000df42df7221 */ /* 0x000fc20000000000 */
[----:B------:R-:W-:Y:S01]  /*3840*/  FADD R222, R65, R222 ;  /* 0x000000de41de7221 */ /* 0x000fe20000000000 */
[----:B------:R-:W-:-:S01]  /*3850*/  FADD R221, R64, R221 ;  /* 0x000000dd40dd7221 */ /* 0x000fc20000000000 */
[----:B------:R-:W-:Y:S01]  /*3860*/  FADD R220, R63, R220 ;  /* 0x000000dc3fdc7221 */ /* 0x000fe20000000000 */
[----:B------:R-:W-:-:S01]  /*3870*/  FADD R219, R62, R219 ;  /* 0x000000db3edb7221 */ /* 0x000fc20000000000 */
[----:B------:R-:W-:Y:S01]  /*3880*/  FADD R218, R61, R218 ;  /* 0x000000da3dda7221 */ /* 0x000fe20000000000 */
[----:B------:R-:W-:-:S05]  /*3890*/  FADD R217, R60, R217 ;  /* 0x000000d93cd97221 */ /* 0x000fca0000000000 */
[----:B------:R2:W-:Y:S04]  /*38a0*/  STL [R1], R217 ;  /* 0x000000d901007387 */ /* 0x0005e80000100800 */
[----:B------:R3:W-:Y:S04]  /*38b0*/  STL [R1+0x4], R218 ;  /* 0x000004da01007387 */ /* 0x0007e80000100800 */
[----:B------:R4:W-:Y:S04]  /*38c0*/  STL [R1+0x8], R219 ;  /* 0x000008db01007387 */ /* 0x0009e80000100800 */
[----:B------:R1:W-:Y:S04]  /*38d0*/  STL [R1+0xc], R220 ;  /* 0x00000cdc01007387 */ /* 0x0003e80000100800 */
[----:B------:R1:W-:Y:S04]  /*38e0*/  STL [R1+0x10], R221 ;  /* 0x000010dd01007387 */ /* 0x0003e80000100800 */
[----:B------:R1:W-:Y:S04]  /*38f0*/  STL [R1+0x14], R222 ;  /* 0x000014de01007387 */ /* 0x0003e80000100800 */
[----:B------:R1:W-:Y:S04]  /*3900*/  STL [R1+0x18], R223 ;  /* 0x000018df01007387 */ /* 0x0003e80000100800 */
[----:B------:R1:W-:Y:S04]  /*3910*/  STL [R1+0x1c], R224 ;  /* 0x00001ce001007387 */ /* 0x0003e80000100800 */
[----:B0-----:R-:W4:Y:S04]  /*3920*/  LDL.LU R211, [R1+0x2c] ;  /* 0x00002c0001d37983 */ /* 0x001f280000300800 */
[----:B------:R0:W-:Y:S04]  /*3930*/  STL [R1+0x20], R225 ;  /* 0x000020e101007387 */ /* 0x0001e80000100800 */
[----:B------:R-:W4:Y:S04]  /*3940*/  LDL.LU R212, [R1+0x30] ;  /* 0x0000300001d47983 */ /* 0x000f280000300800 */
[----:B------:R0:W-:Y:S04]  /*3950*/  STL [R1+0x24], R226 ;  /* 0x000024e201007387 */ /* 0x0001e80000100800 */
[----:B------:R-:W4:Y:S04]  /*3960*/  LDL.LU R213, [R1+0x34] ;  /* 0x0000340001d57983 */ /* 0x000f280000300800 */
[----:B------:R0:W-:Y:S04]  /*3970*/  STL [R1+0x28], R227 ;  /* 0x000028e301007387 */ /* 0x0001e80000100800 */
[----:B------:R-:W4:Y:S04]  /*3980*/  LDL.LU R214, [R1+0x38] ;  /* 0x0000380001d67983 */ /* 0x000f280000300800 */
[----:B------:R-:W4:Y:S04]  /*3990*/  LDL.LU R215, [R1+0x3c] ;  /* 0x00003c0001d77983 */ /* 0x000f280000300800 */
[----:B------:R-:W4:Y:S04]  /*39a0*/  LDL.LU R216, [R1+0x40] ;  /* 0x0000400001d87983 */ /* 0x000f280000300800 */
[----:B--2---:R-:W2:Y:S04]  /*39b0*/  LDL.LU R217, [R1+0x44] ;  /* 0x0000440001d97983 */ /* 0x004ea80000300800 */
[----:B---3--:R-:W3:Y:S04]  /*39c0*/  LDL.LU R218, [R1+0x48] ;  /* 0x0000480001da7983 */ /* 0x008ee80000300800 */
[----:B----4-:R-:W4:Y:S04]  /*39d0*/  LDL.LU R219, [R1+0x4c] ;  /* 0x00004c0001db7983 */ /* 0x010f280000300800 */
[----:B-1----:R-:W4:Y:S04]  /*39e0*/  LDL.LU R220, [R1+0x50] ;  /* 0x0000500001dc7983 */ /* 0x002f280000300800 */
[----:B------:R-:W4:Y:S04]  /*39f0*/  LDL.LU R221, [R1+0x54] ;  /* 0x0000540001dd7983 */ /* 0x000f280000300800 */
[----:B------:R-:W4:Y:S04]  /*3a00*/  LDL.LU R222, [R1+0x58] ;  /* 0x0000580001de7983 */ /* 0x000f280000300800 */
[----:B------:R-:W4:Y:S04]  /*3a10*/  LDL.LU R223, [R1+0x5c] ;  /* 0x00005c0001df7983 */ /* 0x000f280000300800 */
[----:B------:R-:W4:Y:S04]  /*3a20*/  LDL.LU R224, [R1+0x60] ;  /* 0x0000600001e07983 */ /* 0x000f280000300800 */
[----:B0-----:R-:W4:Y:S04]  /*3a30*/  LDL.LU R225, [R1+0x64] ;  /* 0x0000640001e17983 */ /* 0x001f280000300800 */
[----:B------:R-:W4:Y:S04]  /*3a40*/  LDL.LU R226, [R1+0x68] ;  /* 0x0000680001e27983 */ /* 0x000f280000300800 */
[----:B------:R-:W4:Y:S01]  /*3a50*/  LDL.LU R227, [R1+0x6c] ;  /* 0x00006c0001e37983 */ /* 0x000f220000300800 */
[----:B------:R-:W-:-:S05]  /*3a60*/  FADD R211, R71, R211 ;  /* 0x000000d347d37221 */ /* 0x000fca0000000000 */
[----:B------:R0:W-:Y:S01]  /*3a70*/  STL [R1+0x2c], R211 ;  /* 0x00002cd301007387 */ /* 0x0001e20000100800 */
[----:B------:R-:W-:-:S03]  /*3a80*/  FADD R212, R72, R212 ;  /* 0x000000d448d47221 */ /* 0x000fc60000000000 */
[----:B0-----:R0:W5:Y:S01]  /*3a90*/  LDL.LU R211, [R1+0xc8] ;  /* 0x0000c80001d37983 */ /* 0x0011620000300800 */
[----:B------:R-:W-:-:S03]  /*3aa0*/  FADD R213, R73, R213 ;  /* 0x000000d549d57221 */ /* 0x000fc60000000000 */
[----:B------:R1:W-:Y:S01]  /*3ab0*/  STL [R1+0x30], R212 ;  /* 0x000030d401007387 */ /* 0x0003e20000100800 */
[----:B------:R-:W-:-:S01]  /*3ac0*/  FADD R214, R74, R214 ;  /* 0x000000d64ad67221 */ /* 0x000fc20000000000 */
[----:B------:R-:W-:Y:S02]  /*3ad0*/  FADD R215, R75, R215 ;  /* 0x000000d74bd77221 */ /* 0x000fe40000000000 */
[----:B-1----:R0:W5:Y:S01]  /*3ae0*/  LDL.LU R212, [R1+0xc4] ;  /* 0x0000c40001d47983 */ /* 0x0021620000300800 */
[----:B------:R-:W-:-:S03]  /*3af0*/  FADD R216, R76, R216 ;  /* 0x000000d84cd87221 */ /* 0x000fc60000000000 */
[----:B------:R1:W-:Y:S01]  /*3b00*/  STL [R1+0x34], R213 ;  /* 0x000034d501007387 */ /* 0x0003e20000100800 */
[----:B--2---:R-:W-:-:S03]  /*3b10*/  FADD R217, R77, R217 ;  /* 0x000000d94dd97221 */ /* 0x004fc60000000000 */
[----:B-1----:R0:W5:Y:S01]  /*3b20*/  LDL.LU R213, [R1+0xc0] ;  /* 0x0000c00001d57983 */ /* 0x0021620000300800 */
[----:B---3--:R-:W-:-:S03]  /*3b30*/  FADD R218, R78, R218 ;  /* 0x000000da4eda7221 */ /* 0x008fc60000000000 */
[----:B------:R1:W-:Y:S01]  /*3b40*/  STL [R1+0x38], R214 ;  /* 0x000038d601007387 */ /* 0x0003e20000100800 */
[----:B----4-:R-:W-:-:S01]  /*3b50*/  FADD R219, R79, R219 ;  /* 0x000000db4fdb7221 */ /* 0x010fc20000000000 */
[----:B------:R-:W-:Y:S02]  /*3b60*/  FADD R220, R80, R220 ;  /* 0x000000dc50dc7221 */ /* 0x000fe40000000000 */
[----:B-1----:R0:W5:Y:S04]  /*3b70*/  LDL.LU R214, [R1+0xbc] ;  /* 0x0000bc0001d67983 */ /* 0x0021680000300800 */
[----:B------:R1:W-:Y:S01]  /*3b80*/  STL [R1+0x3c], R215 ;  /* 0x00003cd701007387 */ /* 0x0003e20000100800 */
[----:B------:R-:W-:-:S01]  /*3b90*/  FADD R221, R81, R221 ;  /* 0x000000dd51dd7221 */ /* 0x000fc20000000000 */
[----:B------:R-:W-:-:S02]  /*3ba0*/  FADD R222, R82, R222 ;  /* 0x000000de52de7221 */ /* 0x000fc40000000000 */
[----:B-1----:R0:W5:Y:S04]  /*3bb0*/  LDL.LU R215, [R1+0xb8] ;  /* 0x0000b80001d77983 */ /* 0x0021680000300800 */
[----:B------:R1:W-:Y:S01]  /*3bc0*/  STL [R1+0x40], R216 ;  /* 0x000040d801007387 */ /* 0x0003e20000100800 */
[----:B------:R-:W-:-:S03]  /*3bd0*/  FADD R223, R83, R223 ;  /* 0x000000df53df7221 */ /* 0x000fc60000000000 */
        /* <DEDUP_REMOVED lines=13> */
[----:B------:R1:W-:Y:S04]  /*3cb0*/  STL [R1+0x54], R221 ;  /* 0x000054dd01007387 */ /* 0x0003e80000100800 */
        /* <DEDUP_REMOVED lines=12> */
[----:B-1----:R0:W5:Y:S01]  /*3d80*/  LDL.LU R227, [R1+0x88] ;  /* 0x0000880001e37983 */ /* 0x0021620000300800 */
        /* <DEDUP_REMOVED lines=82> */
[----:B0-----:R-:W-:-:S06]  /*42b0*/  UMOV UR6, URZ ;  /* 0x0000003f00067c82 */ /* 0x001fcc0008000000 */
.L_x_28:
[----:B------:R-:W-:Y:S05]  /*42c0*/  @!P1 BRA `(.L_x_29) ;  /* 0x0000000000049947 */ /* 0x000fea0003800000 */
[----:B------:R-:W-:Y:S01]  /*42d0*/  BPT.TRAP 0x1 ;  /* 0x000000040000795c */ /* 0x000fe20000300000 */
.L_x_29:
[----:B------:R2:W-:Y:S04]  /*42e0*/  STL [R1+0x8c], R2 ;  /* 0x00008c0201007387 */ /* 0x0005e80000100800 */
[----:B--2---:R-:W2:Y:S04]  /*42f0*/  LDL R2, [R1+0x70] ;  /* 0x0000700001027983 */ /* 0x004ea80000100800 */
[----:B-----5:R3:W-:Y:S04]  /*4300*/  STL [R1+0x88], R0 ;  /* 0x0000880001007387 */ /* 0x0207e80000100800 */
[----:B---3--:R-:W3:Y:S01]  /*4310*/  LDL R0, [R1+0x74] ;  /* 0x0000740001007983 */ /* 0x008ee20000100800 */
[----:B-1----:R-:W-:Y:S01]  /*4320*/  IMAD.U32 R229, RZ, RZ, UR25 ;  /* 0x00000019ffe57e24 */ /* 0x002fe2000f8e00ff */
[----:B--2---:R-:W-:-:S02]  /*4330*/  ISETP.NE.AND P0, PT, R2, RZ, PT ;  /* 0x000000ff0200720c */ /* 0x004fc40003f05270 */
[----:B------:R1:W5:Y:S11]  /*4340*/  LDL.LU R2, [R1+0x8c] ;  /* 0x00008c0001027983 */ /* 0x0003760000300800 */
[----:B------:R-:W-:-:S05]  /*4350*/  @P0 LEA R229, R229, UR11, 0x3 ;  /* 0x0000000be5e50c11 */ /* 0x000fca000f8e18ff */
[----:B------:R-:W-:-:S05]  /*4360*/  @P0 VIADD R229, R229, 0x20 ;  /* 0x00000020e5e50836 */ /* 0x000fca0000000000 */
[----:B---3--:R-:W-:Y:S02]  /*4370*/  @P0 PRMT R229, R0, 0x654, R229 ;  /* 0x0000065400e50816 */ /* 0x008fe400000000e5 */
[----:B------:R1:W5:Y:S01]  /*4380*/  LDL.LU R0, [R1+0x88] ;  /* 0x0000880001007983 */ /* 0x0003620000300800 */
[----:B------:R-:W-:Y:S01]  /*4390*/  UISETP.GT.U32.AND UP0, UPT, UR13, 0x1, UPT ;  /* 0x000000010d00788c */ /* 0x000fe2000bf04070 */
[----:B------:R1:W-:Y:S05]  /*43a0*/  @P0 SYNCS.ARRIVE.TRANS64.RED.A1T0 RZ, [R229+URZ], RZ ;  /* 0x000000ffe5ff09a7 */ /* 0x0003ea000810043f */
[----:B------:R-:W-:-:S13]  /*43b0*/  PLOP3.LUT P0, PT, PT, PT, UP0, 0x80, 0x0 ;  /* 0x000000000000781c */ /* 0x000fda0003f0f008 */
[----:B-1----:R-:W-:Y:S05]  /*43c0*/  @P0 BRA `(.L_x_30) ;  /* 0x0000000000040947 */ /* 0x002fea0003800000 */
[----:B------:R-:W-:Y:S01]  /*43d0*/  BPT.TRAP 0x1 ;  /* 0x000000040000795c */ /* 0x000fe20000300000 */
.L_x_30:
[----:B------:R-:W-:Y:S02]  /*43e0*/  UISETP.GT.AND UP2, UPT, UR26, 0x1, UPT ;  /* 0x000000011a00788c */ /* 0x000fe4000bf44270 */
[----:B------:R-:W-:Y:S02]  /*43f0*/  UIADD3 UR23, UR23, 0x1, URZ ;  /* 0x0000000117177890 */ /* 0x000fe4000fffe03f */
[----:B------:R-:W-:Y:S02]  /*4400*/  UIADD3 UR25, UR25, 0x1, URZ ;  /* 0x0000000119197890 */ /* 0x000fe4000fffe03f */
[----:B------:R-:W-:Y:S01]  /*4410*/  PLOP3.LUT P0, PT, PT, PT, UP2, 0x80, 0x0 ;  /* 0x000000000000781c */ /* 0x000fe20003f0f028 */
[----:B------:R-:W-:Y:S02]  /*4420*/  UISETP.NE.AND UP0, UPT, UR23, 0x4, UPT ;  /* 0x000000041700788c */ /* 0x000fe4000bf05270 */
[----:B------:R-:W-:Y:S02]  /*4430*/  UIADD3 UR16, UR26, -0x1, URZ ;  /* 0xffffffff1a107890 */ /* 0x000fe4000fffe03f */
[----:B------:R-:W-:-:S02]  /*4440*/  USEL UR8, URZ, 0x1, UP0 ;  /* 0x000000013f087887 */ /* 0x000fc40008000000 */
[----:B------:R-:W-:Y:S02]  /*4450*/  UISETP.NE.AND UP1, UPT, UR25, 0x4, UPT ;  /* 0x000000041900788c */ /* 0x000fe4000bf25270 */
[----:B------:R-:W-:Y:S02]  /*4460*/  ULOP3.LUT UR24, UR24, UR8, URZ, 0x3c, !UPT ;  /* 0x0000000818187292 */ /* 0x000fe4000f8e3c3f */
[----:B------:R-:W-:Y:S02]  /*4470*/  USEL UR23, UR23, URZ, UP0 ;  /* 0x0000003f17177287 */ /* 0x000fe40008000000 */
[----:B------:R-:W-:Y:S01]  /*4480*/  USEL UR25, UR25, URZ, UP1 ;  /* 0x0000003f19197287 */ /* 0x000fe20008800000 */
[----:B------:R-:W-:Y:S01]  /*4490*/  UMOV UR8, 0x1 ;  /* 0x0000000100087882 */ /* 0x000fe20000000000 */
[----:B------:R-:W-:Y:S01]  /*44a0*/  UMOV UR26, UR16 ;  /* 0x00000010001a7c82 */ /* 0x000fe20008000000 */
[----:B------:R-:W-:Y:S09]  /*44b0*/  @P0 BRA `(.L_x_31) ;  /* 0xffffffec000c0947 */ /* 0x000ff2000383ffff */
.L_x_23:
[----:B------:R-:W-:-:S04]  /*44c0*/  UISETP.NE.AND UP0, UPT, UR6, URZ, UPT ;  /* 0x0000003f0600728c */ /* 0x000fc8000bf05270 */
[----:B------:R-:W-:-:S06]  /*44d0*/  USEL UR6, URZ, 0x1, !UP0 ;  /* 0x000000013f067887 */ /* 0x000fcc000c000000 */
[----:B------:R-:W-:-:S13]  /*44e0*/  ISETP.NE.AND P0, PT, RZ, UR6, PT ;  /* 0x00000006ff007c0c */ /* 0x000fda000bf05270 */
[----:B------:R-:W-:Y:S05]  /*44f0*/  @!P0 BRA `(.L_x_32) ;  /* 0x0000000c00c48947 */ /* 0x000fea0003800000 */
[----:B------:R-:W-:Y:S02]  /*4500*/  WARPGROUP.DEPBAR.LE gsb0, 0x0 ;  /* 0x00008000000079c5 */ /* 0x000fe40000010000 */
[----:B-----5:R-:W-:Y:S01]  /*4510*/  FADD R227, R89, R227 ;  /* 0x000000e359e37221 */ /* 0x020fe20000000000 */
[----:B------:R-:W-:-:S04]  /*4520*/  FADD R228, R88, R228 ;  /* 0x000000e458e47221 */ /* 0x000fc80000000000 */
[----:B------:R1:W-:Y:S04]  /*4530*/  STL [R1+0x88], R227 ;  /* 0x000088e301007387 */ /* 0x0003e80000100800 */
[----:B-1----:R-:W2:Y:S04]  /*4540*/  LDL.LU R227, [R1+0x6c] ;  /* 0x00006c0001e37983 */ /* 0x002ea80000300800 */
[----:B--2---:R1:W-:Y:S04]  /*4550*/  STL [R1+0x8c], R227 ;  /* 0x00008ce301007387 */ /* 0x0043e80000100800 */
        /* <DEDUP_REMOVED lines=52> */
[----:B-1----:R-:W2:Y:S01]  /*48a0*/  LDL.LU R227, [R1] ;  /* 0x0000000001e37983 */ /* 0x002ea20000300800 */
[----:B------:R-:W-:Y:S01]  /*48b0*/  FADD R226, R90, R226 ;  /* 0x000000e25ae27221 */ /* 0x000fe20000000000 */
        /* <DEDUP_REMOVED lines=97> */
[----:B--2---:R-:W-:-:S05]  /*4ed0*/  FADD R227, R60, R227 ;  /* 0x000000e33ce37221 */ /* 0x004fca0000000000 */
[----:B------:R1:W-:Y:S04]  /*4ee0*/  STL [R1], R227 ;  /* 0x000000e301007387 */ /* 0x0003e80000100800 */
[----:B-1----:R-:W2:Y:S02]  /*4ef0*/  LDL.LU R227, [R1+0xf4] ;  /* 0x0000f40001e37983 */ /* 0x002ea40000300800 */
[----:B--2---:R-:W-:-:S05]  /*4f00*/  FADD R227, R61, R227 ;  /* 0x000000e33de37221 */ /* 0x004fca0000000000 */
[----:B------:R1:W-:Y:S04]  /*4f10*/  STL [R1+0x4], R227 ;  /* 0x000004e301007387 */ /* 0x0003e80000100800 */
        /* <DEDUP_REMOVED lines=78> */
[----:B-1----:R1:W5:Y:S02]  /*5400*/  LDL.LU R227, [R1+0x88] ;  /* 0x0000880001e37983 */ /* 0x0023640000300800 */
.L_x_32:
[----:B------:R-:W-:Y:S02]  /*5410*/  WARPGROUP.DEPBAR.LE gsb0, 0x0 ;  /* 0x00008000000079c5 */ /* 0x000fe40000010000 */
[----:B------:R-:W2:Y:S02]  /*5420*/  LDC R24, c[0x0][0x28c] ;  /* 0x0000a300ff187b82 */ /* 0x000ea40000000800 */
[----:B--2---:R-:W-:-:S13]  /*5430*/  ISETP.GE.AND P0, PT, R24, 0x1, PT ;  /* 0x000000011800780c */ /* 0x004fda0003f06270 */
[----:B------:R-:W-:Y:S05]  /*5440*/  @!P0 BRA `(.L_x_33) ;  /* 0x0000000000688947 */ /* 0x000fea0003800000 */
[----:B------:R-:W-:-:S06]  /*5450*/  UISETP.NE.AND UP0, UPT, UR22, 0x3, UPT ;  /* 0x000000031600788c */ /* 0x000fcc000bf05270 */
[----:B------:R-:W-:-:S13]  /*5460*/  PLOP3.LUT P0, PT, PT, PT, UP0, 0x80, 0x0 ;  /* 0x000000000000781c */ /* 0x000fda0003f0f008 */
[----:B------:R-:W-:Y:S05]  /*5470*/  @!P0 BRA `(.L_x_34) ;  /* 0x0000000000048947 */ /* 0x000fea0003800000 */
[----:B------:R-:W-:Y:S01]  /*5480*/  BPT.TRAP 0x1 ;  /* 0x000000040000795c */ /* 0x000fe20000300000 */
.L_x_34:
[----:B-----5:R2:W-:Y:S04]  /*5490*/  STL [R1+0x8c], R2 ;  /* 0x00008c0201007387 */ /* 0x0205e80000100800 */
[----:B--2---:R-:W2:Y:S04]  /*54a0*/  LDL R2, [R1+0x70] ;  /* 0x0000700001027983 */ /* 0x004ea80000100800 */
[----:B------:R3:W-:Y:S04]  /*54b0*/  STL [R1+0x88], R0 ;  /* 0x0000880001007387 */ /* 0x0007e80000100800 */
[----:B---3--:R-:W3:Y:S01]  /*54c0*/  LDL R0, [R1+0x74] ;  /* 0x0000740001007983 */ /* 0x008ee20000100800 */
[----:B------:R-:W-:Y:S01]  /*54d0*/  UISETP.LT.AND UP1, UPT, UR9, 0x1, UPT ;  /* 0x000000010900788c */ /* 0x000fe2000bf21270 */
[----:B------:R-:W-:Y:S01]  /*54e0*/  IMAD.U32 R25, RZ, RZ, UR11 ;  /* 0x0000000bff197e24 */ /* 0x000fe2000f8e00ff */
[----:B--2---:R-:W-:-:S02]  /*54f0*/  ISETP.NE.AND P0, PT, R2, RZ, PT ;  /* 0x000000ff0200720c */ /* 0x004fc40003f05270 */
[----:B------:R2:W5:Y:S11]  /*5500*/  LDL.LU R2, [R1+0x8c] ;  /* 0x00008c0001027983 */ /* 0x0005760000300800 */
[----:B------:R-:W-:-:S05]  /*5510*/  VOTEU.ANY UP0, P0 ;  /* 0x00000000003f7886 */ /* 0x000fca0000000100 */
[----:B------:R-:W-:-:S04]  /*5520*/  @UP0 USEL UR6, UR9, 0x1, UP1 ;  /* 0x0000000109060887 */ /* 0x000fc80008800000 */
[----:B------:R-:W-:-:S06]  /*5530*/  @UP0 UIADD3 UR6, UR5, UR9, -UR6 ;  /* 0x0000000905060290 */ /* 0x000fcc000fffe806 */
[----:B------:R-:W-:-:S04]  /*5540*/  IMAD.U32 R24, RZ, RZ, UR6 ;  /* 0x00000006ff187e24 */ /* 0x000fc8000f8e00ff */
[----:B------:R-:W-:-:S05]  /*5550*/  @P0 IMAD.SHL.U32 R24, R24, 0x8, RZ ;  /* 0x0000000818180824 */ /* 0x000fca00078e00ff */
[----:B------:R-:W-:-:S04]  /*5560*/  @P0 LOP3.LUT R24, R24, 0x18, RZ, 0xc0, !PT ;  /* 0x0000001818180812 */ /* 0x000fc800078ec0ff */
[----:B------:R-:W-:-:S04]  /*5570*/  @P0 IADD3 R24, R25, 0x20, R24 ;  /* 0x0000002019180810 */ /* 0x000fc80007ffe018 */
[----:B---3--:R-:W-:Y:S02]  /*5580*/  @P0 PRMT R24, R0, 0x654, R24 ;  /* 0x0000065400180816 */ /* 0x008fe40000000018 */
[----:B------:R2:W5:Y:S01]  /*5590*/  LDL.LU R0, [R1+0x88] ;  /* 0x0000880001007983 */ /* 0x0005620000300800 */
[----:B------:R-:W-:Y:S01]  /*55a0*/  UISETP.GT.U32.AND UP0, UPT, UR13, 0x1, UPT ;  /* 0x000000010d00788c */ /* 0x000fe2000bf04070 */
[----:B------:R2:W-:Y:S05]  /*55b0*/  @P0 SYNCS.ARRIVE.TRANS64.RED.A1T0 RZ, [R24+URZ], RZ ;  /* 0x000000ff18ff09a7 */ /* 0x0005ea000810043f */
[----:B------:R-:W-:-:S13]  /*55c0*/  PLOP3.LUT P0, PT, PT, PT, UP0, 0x80, 0x0 ;  /* 0x000000000000781c */ /* 0x000fda0003f0f008 */
[----:B--2---:R-:W-:Y:S05]  /*55d0*/  @P0 BRA `(.L_x_33) ;  /* 0x0000000000040947 */ /* 0x004fea0003800000 */
[----:B------:R-:W-:Y:S01]  /*55e0*/  BPT.TRAP 0x1 ;  /* 0x000000040000795c */ /* 0x000fe20000300000 */
.L_x_33:
[----:B------:R2:W-:Y:S01]  /*55f0*/  STL [R1+0x90], R3 ;  /* 0x0000900301007387 */ /* 0x0005e20000100800 */
[----:B------:R-:W3:Y:S01]  /*5600*/  LDC R28, c[0x0][0x288] ;  /* 0x0000a200ff1c7b82 */ /* 0x000ee20000000800 */
[----:B------:R-:W-:Y:S02]  /*5610*/  ULDC UR6, c[0x0][0x284] ;  /* 0x0000a10000067ab9 */ /* 0x000fe40000000800 */
[----:B--2---:R-:W2:Y:S04]  /*5620*/  LDL.LU R3, [R1+0x80] ;  /* 0x0000800001037983 */ /* 0x004ea80000300800 */
[----:B-----5:R4:W-:Y:S04]  /*5630*/  STL [R1+0x8c], R2 ;  /* 0x00008c0201007387 */ /* 0x0209e80000100800 */
[----:B----4-:R-:W4:Y:S04]  /*5640*/  LDL.LU R2, [R1+0x84] ;  /* 0x0000840001027983 */ /* 0x010f280000300800 */
[----:B------:R0:W-:Y:S02]  /*5650*/  STL [R1+0x88], R0 ;  /* 0x0000880001007387 */ /* 0x0001e40000100800 */
[----:B0-----:R-:W0:Y:S02]  /*5660*/  S2R R0, SR_TID.X ;  /* 0x0000000000007919 */ /* 0x001e240000002100 */
[----:B0-----:R-:W-:-:S02]  /*5670*/  SHF.R.U32.HI R24, RZ, 0x2, R0 ;  /* 0x00000002ff187819 */ /* 0x001fc40000011600 */
[----:B------:R-:W-:Y:S02]  /*5680*/  LOP3.LUT R26, R0, 0x60, RZ, 0xc0, !PT ;  /* 0x00000060001a7812 */ /* 0x000fe400078ec0ff */
[----:B------:R-:W-:Y:S02]  /*5690*/  SHF.R.U32.HI R27, RZ, 0x7, R0 ;  /* 0x00000007ff1b7819 */ /* 0x000fe40000011600 */
[----:B------:R-:W-:Y:S02]  /*56a0*/  LOP3.LUT R25, R24, 0x7, RZ, 0xc0, !PT ;  /* 0x0000000718197812 */ /* 0x000fe400078ec0ff */
[----:B------:R-:W-:Y:S02]  /*56b0*/  SHF.R.U32.HI R26, RZ, 0x1, R26 ;  /* 0x00000001ff1a7819 */ /* 0x000fe4000001161a */
[----:B------:R-:W-:Y:S02]  /*56c0*/  LOP3.LUT R24, R27, 0x1, RZ, 0xc0, !PT ;  /* 0x000000011b187812 */ /* 0x000fe400078ec0ff */
[----:B------:R-:W-:Y:S01]  /*56d0*/  IADD3 R31, RZ, -R26, -R25 ;  /* 0x8000001aff1f7210 */ /* 0x000fe20007ffe819 */
[C---:B------:R-:W-:Y:S01]  /*56e0*/  IMAD.SHL.U32 R32, R0.reuse, 0x2, RZ ;  /* 0x0000000200207824 */ /* 0x040fe200078e00ff */
[----:B------:R-:W-:Y:S01]  /*56f0*/  LOP3.LUT R27, R0, 0x3, RZ, 0xc0, !PT ;  /* 0x00000003001b7812 */ /* 0x000fe200078ec0ff */
[----:B------:R-:W-:-:S02]  /*5700*/  IMAD.SHL.U32 R30, R24, 0x40, RZ ;  /* 0x00000040181e7824 */ /* 0x000fc400078e00ff */
[----:B------:R-:W-:Y:S02]  /*5710*/  IMAD R31, R24, -0x40, R31 ;  /* 0xffffffc0181f7824 */ /* 0x000fe400078e021f */
[----:B--2---:R-:W-:Y:S02]  /*5720*/  IMAD.SHL.U32 R29, R3, 0x80, RZ ;  /* 0x00000080031d7824 */ /* 0x004fe400078e00ff */
[----:B------:R0:W5:Y:S01]  /*5730*/  LDL.LU R3, [R1+0x90] ;  /* 0x0000900001037983 */ /* 0x0001620000300800 */
[----:B------:R-:W-:Y:S01]  /*5740*/  LOP3.LUT R43, R30, 0x40, R25, 0xe2, !PT ;  /* 0x000000401e2b7812 */ /* 0x000fe200078ee219 */
[----:B---3--:R-:W-:Y:S01]  /*5750*/  IMAD R42, R27, -0x2, R28 ;  /* 0xfffffffe1b2a7824 */ /* 0x008fe200078e021c */
[----:B------:R-:W-:Y:S01]  /*5760*/  ISETP.GE.AND P0, PT, R29, R28, PT ;  /* 0x0000001c1d00720c */ /* 0x000fe20003f06270 */
[C---:B----4-:R-:W-:Y:S02]  /*5770*/  IMAD.SHL.U32 R24, R2.reuse, 0x100, RZ ;  /* 0x0000010002187824 */ /* 0x050fe400078e00ff */
[----:B------:R-:W-:-:S02]  /*5780*/  IMAD.WIDE R38, R2, 0x100, RZ ;  /* 0x0000010002267825 */ /* 0x000fc400078e02ff */
[----:B------:R0:W5:Y:S04]  /*5790*/  LDL.LU R2, [R1+0x8c] ;  /* 0x00008c0001027983 */ /* 0x0001680000300800 */
[----:B------:R0:W5:Y:S01]  /*57a0*/  LDL.LU R0, [R1+0x88] ;  /* 0x0000880001007983 */ /* 0x0001620000300800 */
[----:B------:R-:W-:Y:S01]  /*57b0*/  ISETP.GE.OR P0, PT, R24, UR6, P0 ;  /* 0x0000000618007c0c */ /* 0x000fe20008706670 */
[----:B------:R-:W-:Y:S01]  /*57c0*/  IMAD.IADD R42, R42, 0x1, -R29 ;  /* 0x000000012a2a7824 */ /* 0x000fe200078e0a1d */
[----:B------:R-:W-:Y:S01]  /*57d0*/  IADD3 R41, -R24, UR6, R31 ;  /* 0x0000000618297c10 */ /* 0x000fe2000fffe11f */
[----:B------:R-:W-:Y:S01]  /*57e0*/  IMAD.MOV.U32 R40, RZ, RZ, -0x1 ;  /* 0xffffffffff287424 */ /* 0x000fe200078e00ff */
[----:B------:R-:W-:Y:S02]  /*57f0*/  LOP3.LUT R43, R38, R43, R26, 0xfe, !PT ;  /* 0x0000002b262b7212 */ /* 0x000fe400078efe1a */
[----:B------:R-:W-:-:S07]  /*5800*/  LOP3.LUT R32, R29, 0x6, R32, 0xf8, !PT ;  /* 0x000000061d207812 */ /* 0x000fce00078ef820 */
[----:B0-----:R-:W-:Y:S05]  /*5810*/  @P0 BRA `(.L_x_35) ;  /* 0x00000090000c0947 */ /* 0x001fea0003800000 */
[----:B------:R-:W0:Y:S01]  /*5820*/  LDC.64 R28, c[0x0][0x5c8] ;  /* 0x00017200ff1c7b82 */ /* 0x000e220000000a00 */
[----:B------:R-:W-:Y:S01]  /*5830*/  USHF.R.S32.HI UR7, URZ, 0x1f, UR12 ;  /* 0x0000001f3f077899 */ /* 0x000fe2000801140c */
[--C-:B------:R-:W-:Y:S01]  /*5840*/  SHF.R.S32.HI R33, RZ, 0x1f, R32.reuse ;  /* 0x0000001fff217819 */ /* 0x100fe20000011420 */
[----:B------:R-:W-:Y:S01]  /*5850*/  ULDC.64 UR10, c[0x0][0x5d0] ;  /* 0x00017400000a7ab9 */ /* 0x000fe20000000a00 */
[----:B------:R-:W-:Y:S01]  /*5860*/  BSSY B0, `(.L_x_35) ;  /* 0x00008fe000007945 */ /* 0x000fe20003800000 */
[----:B------:R-:W-:Y:S02]  /*5870*/  UIMAD UR6, UR7, UR10, URZ ;  /* 0x0000000a070672a4 */ /* 0x000fe4000f8e023f */
[----:B------:R-:W-:Y:S02]  /*5880*/  IMAD.U32 R27, RZ, RZ, UR10 ;  /* 0x0000000aff1b7e24 */ /* 0x000fe4000f8e00ff */
[----:B------:R-:W-:Y:S02]  /*5890*/  UIMAD UR6, UR12, UR11, UR6 ;  /* 0x0000000b0c0672a4 */ /* 0x000fe4000f8e0206 */
[----:B------:R-:W-:Y:S01]  /*58a0*/  IMAD.WIDE.U32 R26, R27, UR12, R32 ;  /* 0x0000000c1b1a7c25 */ /* 0x000fe2000f8e0020 */
[----:B------:R-:W-:-:S03]  /*58b0*/  ULDC.64 UR10, c[0x0][0x5c0] ;  /* 0x00017000000a7ab9 */ /* 0x000fc60000000a00 */
[----:B------:R-:W-:Y:S02]  /*58c0*/  VIADD R27, R27, UR6 ;  /* 0x000000061b1b7c36 */ /* 0x000fe40008000000 */
[-C--:B0-----:R-:W-:Y:S01]  /*58d0*/  IMAD R24, R39, R28.reuse, RZ ;  /* 0x0000001c27187224 */ /* 0x081fe200078e02ff */
[----:B------:R-:W-:Y:S01]  /*58e0*/  SHF.L.U64.HI R34, R28, 0x3, R29 ;  /* 0x000000031c227819 */ /* 0x000fe2000001021d */
[----:B------:R-:W-:-:S04]  /*58f0*/  IMAD.WIDE.U32 R26, R43, R28, R26 ;  /* 0x0000001c2b1a7225 */ /* 0x000fc800078e001a */
[----:B------:R-:W-:Y:S01]  /*5900*/  IMAD R25, R43, R29, R24 ;  /* 0x0000001d2b197224 */ /* 0x000fe200078e0218 */
[----:B------:R-:W-:Y:S01]  /*5910*/  IADD3 R24, P2, R26, UR10, RZ ;  /* 0x0000000a1a187c10 */ /* 0x000fe2000ff5e0ff */
[C---:B------:R-:W-:Y:S01]  /*5920*/  IMAD.SHL.U32 R35, R28.reuse, 0x8, RZ ;  /* 0x000000081c237824 */ /* 0x040fe200078e00ff */
[----:B------:R-:W-:Y:S01]  /*5930*/  LEA R30, P3, R28, R26, 0x7 ;  /* 0x0000001a1c1e7211 */ /* 0x000fe200078638ff */
[----:B------:R-:W-:-:S03]  /*5940*/  IMAD.IADD R27, R27, 0x1, R25 ;  /* 0x000000011b1b7824 */ /* 0x000fc600078e0219 */
[----:B------:R-:W-:Y:S02]  /*5950*/  IADD3 R26, P1, P0, R26, UR10, R35 ;  /* 0x0000000a1a1a7c10 */ /* 0x000fe4000f83e023 */
[----:B------:R-:W-:Y:S02]  /*5960*/  IADD3.X R25, R27, UR11, RZ, P2, !PT ;  /* 0x0000000b1b197c10 */ /* 0x000fe400097fe4ff */
[----:B------:R-:W-:Y:S02]  /*5970*/  FSETP.NEU.AND P2, PT, RZ, UR21, PT ;  /* 0x00000015ff007c0b */ /* 0x000fe4000bf4d000 */
[----:B------:R-:W-:Y:S02]  /*5980*/  LEA.HI.X R31, R28, R27, R29, 0x7, P3 ;  /* 0x0000001b1c1f7211 */ /* 0x000fe400018f3c1d */
[C---:B------:R-:W-:Y:S02]  /*5990*/  IADD3 R28, P3, R30.reuse, UR10, RZ ;  /* 0x0000000a1e1c7c10 */ /* 0x040fe4000ff7e0ff */
[----:B------:R-:W-:-:S02]  /*59a0*/  IADD3 R30, P5, P6, R30, UR10, R35 ;  /* 0x0000000a1e1e7c10 */ /* 0x000fc4000febe023 */
[----:B------:R-:W-:Y:S02]  /*59b0*/  IADD3.X R29, R31, UR11, RZ, P3, !PT ;  /* 0x0000000b1f1d7c10 */ /* 0x000fe40009ffe4ff */
[--C-:B------:R-:W-:Y:S02]  /*59c0*/  IADD3.X R27, R27, UR11, R34.reuse, P1, P0 ;  /* 0x0000000b1b1b7c10 */ /* 0x100fe40008fe0422 */
[----:B------:R-:W-:Y:S01]  /*59d0*/  IADD3.X R31, R31, UR11, R34, P5, P6 ;  /* 0x0000000b1f1f7c10 */ /* 0x000fe2000afec422 */
[----:B------:R-:W-:Y:S06]  /*59e0*/  @!P2 BRA `(.L_x_36) ;  /* 0x0000006c0014a947 */ /* 0x000fec0003800000 */
[----:B------:R-:W-:Y:S01]  /*59f0*/  ULDC.64 UR10, c[0x0][0x5b8] ;  /* 0x00016e00000a7ab9 */ /* 0x000fe20000000a00 */
[----:B------:R-:W-:Y:S01]  /*5a00*/  ISETP.GE.AND P0, PT, R41, 0x1, PT ;  /* 0x000000012900780c */ /* 0x000fe20003f06270 */
[----:B------:R-:W-:Y:S02]  /*5a10*/  UIMAD UR6, UR7, UR10, URZ ;  /* 0x0000000a070672a4 */ /* 0x000fe4000f8e023f */
[----:B------:R-:W-:Y:S01]  /*5a20*/  IMAD.U32 R35, RZ, RZ, UR10 ;  /* 0x0000000aff237e24 */ /* 0x000fe2000f8e00ff */
[----:B------:R-:W-:Y:S01]  /*5a30*/  BSSY B1, `(.L_x_37) ;  /* 0x0000010000017945 */ /* 0x000fe20003800000 */
[----:B------:R-:W-:Y:S01]  /*5a40*/  ISETP.LT.OR P3, PT, R42, 0x1, !P0 ;  /* 0x000000012a00780c */ /* 0x000fe20004761670 */
[----:B------:R-:W-:Y:S02]  /*5a50*/  UIMAD UR6, UR12, UR11, UR6 ;  /* 0x0000000b0c0672a4 */ /* 0x000fe4000f8e0206 */
[----:B------:R-:W-:Y:S01]  /*5a60*/  IMAD.WIDE.U32 R32, R35, UR12, R32 ;  /* 0x0000000c23207c25 */ /* 0x000fe2000f8e0020 */
[----:B------:R-:W-:-:S03]  /*5a70*/  ULDC.64 UR10, c[0x0][0x5a8] ;  /* 0x00016a00000a7ab9 */ /* 0x000fc60000000a00 */
[----:B------:R-:W-:Y:S02]  /*5a80*/  IMAD.MOV.U32 R36, RZ, RZ, R32 ;  /* 0x000000ffff247224 */ /* 0x000fe400078e0020 */
[----:B------:R-:W-:Y:S01]  /*5a90*/  VIADD R37, R33, UR6 ;  /* 0x0000000621257c36 */ /* 0x000fe20008000000 */
[----:B------:R-:W-:Y:S02]  /*5aa0*/  ULDC.64 UR6, c[0x0][0x5b0] ;  /* 0x00016c0000067ab9 */ /* 0x000fe40000000a00 */
[----:B------:R-:W-:Y:S02]  /*5ab0*/  IMAD R34, R39, UR6, RZ ;  /* 0x0000000627227c24 */ /* 0x000fe4000f8e02ff */
[----:B------:R-:W-:-:S04]  /*5ac0*/  IMAD.WIDE.U32 R32, R43, UR6, R36 ;  /* 0x000000062b207c25 */ /* 0x000fc8000f8e0024 */
[--C-:B------:R-:W-:Y:S01]  /*5ad0*/  IMAD R35, R43, UR7, R34.reuse ;  /* 0x000000072b237c24 */ /* 0x100fe2000f8e0222 */
[----:B------:R-:W-:Y:S02]  /*5ae0*/  IADD3 R32, P1, R32, UR10, RZ ;  /* 0x0000000a20207c10 */ /* 0x000fe4000ff3e0ff */
[----:B------:R-:W-:Y:S02]  /*5af0*/  PRMT R34, RZ, 0x7610, R34 ;  /* 0x00007610ff227816 */ /* 0x000fe40000000022 */
[----:B------:R-:W-:Y:S01]  /*5b00*/  IADD3.X R33, R33, UR11, R35, P1, !PT ;  /* 0x0000000b21217c10 */ /* 0x000fe20008ffe423 */
[----:B------:R-:W-:Y:S08]  /*5b10*/  @P3 BRA `(.L_x_38) ;  /* 0x0000000000043947 */ /* 0x000ff00003800000 */
[----:B------:R0:W5:Y:S02]  /*5b20*/  LDG.E.U8 R34, desc[UR14][R32.64] ;  /* 0x0000000e20227981 */ /* 0x000164000c1e1100 */
.L_x_38:
[----:B------:R-:W-:Y:S05]  /*5b30*/  BSYNC B1 ;  /* 0x0000000000017941 */ /* 0x000fea0003800000 */
.L_x_37:
[----:B-----5:R-:W-:Y:S01]  /*5b40*/  LOP3.LUT R34, R34, 0xff, RZ, 0xc0, !PT ;  /* 0x000000ff22227812 */ /* 0x020fe200078ec0ff */
[----:B------:R-:W-:Y:S01]  /*5b50*/  BSSY B1, `(.L_x_39) ;  /* 0x000000b000017945 */ /* 0x000fe20003800000 */
[----:B------:R-:W-:Y:S02]  /*5b60*/  ISETP.LT.OR P2, PT, R42, 0x2, !P0 ;  /* 0x000000022a00780c */ /* 0x000fe40004741670 */
[----:B------:R-:W-:-:S05]  /*5b70*/  F2FP.F16.E5M2.UNPACK_B R34, R34 ;  /* 0x00000022ff22723e */ /* 0x000fca00020004ff */
[----:B------:R-:W-:-:S05]  /*5b80*/  HADD2.F32 R34, -RZ, R34.H0_H0 ;  /* 0x20000022ff227230 */ /* 0x000fca0000004100 */
[----:B------:R-:W-:Y:S01]  /*5b90*/  FMUL R35, R34, UR21 ;  /* 0x0000001522237c20 */ /* 0x000fe20008400000 */
[----:B------:R-:W-:-:S03]  /*5ba0*/  PRMT R34, RZ, 0x7610, R34 ;  /* 0x00007610ff227816 */ /* 0x000fc60000000022 */
[----:B------:R-:W-:-:S05]  /*5bb0*/  FFMA R35, R228, UR20, R35 ;  /* 0x00000014e4237c23 */ /* 0x000fca0008000023 */
[----:B------:R-:W-:-:S05]  /*5bc0*/  F2FP.SATFINITE.E5M2.F32.PACK_AB_MERGE_C R35, RZ, R35, RZ ;  /* 0x00000023ff23723e */ /* 0x000fca00048060ff */
[----:B------:R2:W-:Y:S01]  /*5bd0*/  @!P3 STG.E.U8 desc[UR14][R24.64], R35 ;  /* 0x000000231800b986 */ /* 0x0005e2000c10110e */
[----:B------:R-:W-:Y:S05]  /*5be0*/  @P2 BRA `(.L_x_40) ;  /* 0x0000000000042947 */ /* 0x000fea0003800000 */
[----:B------:R3:W5:Y:S02]  /*5bf0*/  LDG.E.U8 R34, desc[UR14][R32.64+0x1] ;  /* 0x0000010e20227981 */ /* 0x000764000c1e1100 */
.L_x_40:
[----:B------:R-:W-:Y:S05]  /*5c00*/  BSYNC B1 ;  /* 0x0000000000017941 */ /* 0x000fea0003800000 */
.L_x_39:
[----:B-----5:R-:W-:Y:S01]  /*5c10*/  LOP3.LUT R34, R34, 0xff, RZ, 0xc0, !PT ;  /* 0x000000ff22227812 */ /* 0x020fe200078ec0ff */
[----:B------:R-:W-:Y:S01]  /*5c20*/  BSSY B1, `(.L_x_41) ;  /* 0x0000013000017945 */ /* 0x000fe20003800000 */
[----:B------:R-:W-:Y:S02]  /*5c30*/  IADD3 R45, P1, R43, 0x8, RZ ;  /* 0x000000082b2d7810 */ /* 0x000fe40007f3e0ff */
[----:B------:R-:W-:-:S03]  /*5c40*/  F2FP.F16.E5M2.UNPACK_B R34, R34 ;  /* 0x00000022ff22723e */ /* 0x000fc600020004ff */
[----:B--2---:R-:W-:Y:S01]  /*5c50*/  IMAD.X R35, RZ, RZ, R39, P1 ;  /* 0x000000ffff237224 */ /* 0x004fe200008e0627 */
[----:B------:R-:W-:Y:S01]  /*5c60*/  ISETP.GE.AND P1, PT, R41, 0x9, PT ;  /* 0x000000092900780c */ /* 0x000fe20003f26270 */
[----:B------:R-:W-:Y:S02]  /*5c70*/  HADD2.F32 R34, -RZ, R34.H0_H0 ;  /* 0x20000022ff227230 */ /* 0x000fe40000004100 */
[----:B------:R-:W-:Y:S01]  /*5c80*/  IMAD R46, R35, UR6, RZ ;  /* 0x00000006232e7c24 */ /* 0x000fe2000f8e02ff */
[----:B------:R-:W-:Y:S02]  /*5c90*/  ISETP.LT.OR P5, PT, R42, 0x1, !P1 ;  /* 0x000000012a00780c */ /* 0x000fe40004fa1670 */
[----:B------:R-:W-:Y:S01]  /*5ca0*/  FMUL R44, R34, UR21 ;  /* 0x00000015222c7c20 */ /* 0x000fe20008400000 */
[----:B------:R-:W-:-:S04]  /*5cb0*/  IMAD.WIDE.U32 R34, R45, UR6, R36 ;  /* 0x000000062d227c25 */ /* 0x000fc8000f8e0024 */
[----:B------:R-:W-:Y:S01]  /*5cc0*/  FFMA R44, R227, UR20, R44 ;  /* 0x00000014e32c7c23 */ /* 0x000fe2000800002c */
[----:B------:R-:W-:Y:S01]  /*5cd0*/  IMAD R45, R45, UR7, R46 ;  /* 0x000000072d2d7c24 */ /* 0x000fe2000f8e022e */
[----:B------:R-:W-:-:S03]  /*5ce0*/  IADD3 R34, P3, R34, UR10, RZ ;  /* 0x0000000a22227c10 */ /* 0x000fc6000ff7e0ff */
[----:B------:R-:W-:Y:S02]  /*5cf0*/  F2FP.SATFINITE.E5M2.F32.PACK_AB_MERGE_C R47, RZ, R44, RZ ;  /* 0x0000002cff2f723e */ /* 0x000fe400048060ff */
[----:B------:R-:W-:Y:S02]  /*5d00*/  IADD3.X R35, R35, UR11, R45, P3, !PT ;  /* 0x0000000b23237c10 */ /* 0x000fe40009ffe42d */
[----:B------:R-:W-:Y:S01]  /*5d10*/  PRMT R44, RZ, 0x7610, R44 ;  /* 0x00007610ff2c7816 */ /* 0x000fe2000000002c */
[----:B------:R2:W-:Y:S01]  /*5d20*/  @!P2 STG.E.U8 desc[UR14][R24.64+0x1], R47 ;  /* 0x0000012f1800a986 */ /* 0x0005e2000c10110e */
[----:B------:R-:W-:Y:S05]  /*5d30*/  @P5 BRA `(.L_x_42) ;  /* 0x0000000000045947 */ /* 0x000fea0003800000 */
[----:B------:R4:W5:Y:S02]  /*5d40*/  LDG.E.U8 R44, desc[UR14][R34.64] ;  /* 0x0000000e222c7981 */ /* 0x000964000c1e1100 */
.L_x_42:
[----:B------:R-:W-:Y:S05]  /*5d50*/  BSYNC B1 ;  /* 0x0000000000017941 */ /* 0x000fea0003800000 */
.L_x_41:
        /* <DEDUP_REMOVED lines=12> */
.L_x_44:
[----:B------:R-:W-:Y:S05]  /*5e20*/  BSYNC B1 ;  /* 0x0000000000017941 */ /* 0x000fea0003800000 */
.L_x_43:
[----:B-----5:R-:W-:Y:S01]  /*5e30*/  LOP3.LUT R44, R44, 0xff, RZ, 0xc0, !PT ;  /* 0x000000ff2c2c7812 */ /* 0x020fe200078ec0ff */
[----:B------:R-:W-:Y:S01]  /*5e40*/  BSSY B1, `(.L_x_45) ;  /* 0x000000b000017945 */ /* 0x000fe20003800000 */
[----:B------:R-:W-:Y:S02]  /*5e50*/  ISETP.LT.OR P3, PT, R42, 0x9, !P0 ;  /* 0x000000092a00780c */ /* 0x000fe40004761670 */
[----:B------:R-:W-:-:S05]  /*5e60*/  F2FP.F16.E5M2.UNPACK_B R44, R44 ;  /* 0x0000002cff2c723e */ /* 0x000fca00020004ff */
[----:B------:R-:W-:-:S05]  /*5e70*/  HADD2.F32 R44, -RZ, R44.H0_H0 ;  /* 0x2000002cff2c7230 */ /* 0x000fca0000004100 */
[----:B------:R-:W-:-:S04]  /*5e80*/  FMUL R44, R44, UR21 ;  /* 0x000000152c2c7c20 */ /* 0x000fc80008400000 */
[----:B------:R-:W-:-:S05]  /*5e90*/  FFMA R44, R225, UR20, R44 ;  /* 0x00000014e12c7c23 */ /* 0x000fca000800002c */
[----:B0-----:R-:W-:Y:S02]  /*5ea0*/  F2FP.SATFINITE.E5M2.F32.PACK_AB_MERGE_C R45, RZ, R44, RZ ;  /* 0x0000002cff2d723e */ /* 0x001fe400048060ff */
[----:B------:R-:W-:-:S03]  /*5eb0*/  PRMT R44, RZ, 0x7610, R44 ;  /* 0x00007610ff2c7816 */ /* 0x000fc6000000002c */
[----:B------:R0:W-:Y:S01]  /*5ec0*/  @!P2 STG.E.U8 desc[UR14][R26.64+0x1], R45 ;  /* 0x0000012d1a00a986 */ /* 0x0001e2000c10110e */
[----:B------:R-:W-:Y:S05]  /*5ed0*/  @P3 BRA `(.L_x_46) ;  /* 0x0000000000043947 */ /* 0x000fea0003800000 */
[----:B------:R0:W5:Y:S02]  /*5ee0*/  LDG.E.U8 R44, desc[UR14][R32.64+0x8] ;  /* 0x0000080e202c7981 */ /* 0x000164000c1e1100 */
.L_x_46:
[----:B------:R-:W-:Y:S05]  /*5ef0*/  BSYNC B1 ;  /* 0x0000000000017941 */ /* 0x000fea0003800000 */
.L_x_45:
[----:B-----5:R-:W-:Y:S01]  /*5f00*/  LOP3.LUT R44, R44, 0xff, RZ, 0xc0, !PT ;  /* 0x000000ff2c2c7812 */ /* 0x020fe200078ec0ff */
[----:B------:R-:W-:Y:S01]  /*5f10*/  BSSY B1, `(.L_x_47) ;  /* 0x000000b000017945 */ /* 0x000fe20003800000 */
[----:B------:R-:W-:Y:S02]  /*5f20*/  ISETP.LT.OR P2, PT, R42, 0xa, !P0 ;  /* 0x0000000a2a00780c */ /* 0x000fe40004741670 */
[----:B------:R-:W-:-:S05]  /*5f30*/  F2FP.F16.E5M2.UNPACK_B R44, R44 ;  /* 0x0000002cff2c723e */ /* 0x000fca00020004ff */
[----:B------:R-:W-:-:S05]  /*5f40*/  HADD2.F32 R44, -RZ, R44.H0_H0 ;  /* 0x2000002cff2c7230 */ /* 0x000fca0000004100 */
[----:B0-----:R-:W-:Y:S01]  /*5f50*/  FMUL R45, R44, UR21 ;  /* 0x000000152c2d7c20 */ /* 0x001fe20008400000 */
[----:B------:R-:W-:-:S03]  /*5f60*/  PRMT R44, RZ, 0x7610, R44 ;  /* 0x00007610ff2c7816 */ /* 0x000fc6000000002c */
[----:B------:R-:W-:-:S05]  /*5f70*/  FFMA R45, R224, UR20, R45 ;  /* 0x00000014e02d7c23 */ /* 0x000fca000800002d */
[----:B------:R-:W-:-:S05]  /*5f80*/  F2FP.SATFINITE.E5M2.F32.PACK_AB_MERGE_C R45, RZ, R45, RZ ;  /* 0x0000002dff2d723e */ /* 0x000fca00048060ff */
[----:B------:R0:W-:Y:S01]  /*5f90*/  @!P3 STG.E.U8 desc[UR14][R24.64+0x8], R45 ;  /* 0x0000082d1800b986 */ /* 0x0001e2000c10110e */
[----:B------:R-:W-:Y:S05]  /*5fa0*/  @P2 BRA `(.L_x_48) ;  /* 0x0000000000042947 */ /* 0x000fea0003800000 */
[----:B------:R0:W5:Y:S02]  /*5fb0*/  LDG.E.U8 R44, desc[UR14][R32.64+0x9] ;  /* 0x0000090e202c7981 */ /* 0x000164000c1e1100 */
.L_x_48:
[----:B------:R-:W-:Y:S05]  /*5fc0*/  BSYNC B1 ;  /* 0x0000000000017941 */ /* 0x000fea0003800000 */
.L_x_47:
        /* <DEDUP_REMOVED lines=12> */
.L_x_50:
[----:B------:R-:W-:Y:S05]  /*6090*/  BSYNC B1 ;  /* 0x0000000000017941 */ /* 0x000fea0003800000 */
.L_x_49:
        /* <DEDUP_REMOVED lines=12> */
.L_x_52:
[----:B------:R-:W-:Y:S05]  /*6160*/  BSYNC B1 ;  /* 0x0000000000017941 */ /* 0x000fea0003800000 */
.L_x_51:
        /* <DEDUP_REMOVED lines=12> */
.L_x_54:
[----:B------:R-:W-:Y:S05]  /*6230*/  BSYNC B1 ;  /* 0x0000000000017941 */ /* 0x000fea0003800000 */
.L_x_53:
        /* <DEDUP_REMOVED lines=12> */
.L_x_56:
[----:B------:R-:W-:Y:S05]  /*6300*/  BSYNC B1 ;  /* 0x0000000000017941 */ /* 0x000fea0003800000 */
.L_x_55:
        /* <DEDUP_REMOVED lines=12> */
.L_x_58:
[----:B------:R-:W-:Y:S05]  /*63d0*/  BSYNC B1 ;  /* 0x0000000000017941 */ /* 0x000fea0003800000 */
.L_x_57:
        /* <DEDUP_REMOVED lines=12> */
.L_x_60:
[----:B------:R-:W-:Y:S05]  /*64a0*/  BSYNC B1 ;  /* 0x0000000000017941 */ /* 0x000fea0003800000 */
.L_x_59:
        /* <DEDUP_REMOVED lines=12> */
.L_x_62:
[----:B------:R-:W-:Y:S05]  /*6570*/  BSYNC B1 ;  /* 0x0000000000017941 */ /* 0x000fea0003800000 */
.L_x_61:
        /* <DEDUP_REMOVED lines=12> */
.L_x_64:
[----:B------:R-:W-:Y:S05]  /*6640*/  BSYNC B1 ;  /* 0x0000000000017941 */ /* 0x000fea0003800000 */
.L_x_63:
        /* <DEDUP_REMOVED lines=12> */
.L_x_66:
[----:B------:R-:W-:Y:S05]  /*6710*/  BSYNC B1 ;  /* 0x0000000000017941 */ /* 0x000fea0003800000 */
.L_x_65:
        /* <DEDUP_REMOVED lines=12> */
.L_x_68:
[----:B------:R-:W-:Y:S05]  /*67e0*/  BSYNC B1 ;  /* 0x0000000000017941 */ /* 0x000fea0003800000 */
.L_x_67:
        /* <DEDUP_REMOVED lines=12> */
.L_x_70:
[----:B------:R-:W-:Y:S05]  /*68b0*/  BSYNC B1 ;  /* 0x0000000000017941 */ /* 0x000fea0003800000 */
.L_x_69:
        /* <DEDUP_REMOVED lines=12> */
.L_x_72:
[----:B------:R-:W-:Y:S05]  /*6980*/  BSYNC B1 ;  /* 0x0000000000017941 */ /* 0x000fea0003800000 */
.L_x_71:
        /* <DEDUP_REMOVED lines=12> */
.L_x_74:
[----:B------:R-:W-:Y:S05]  /*6a50*/  BSYNC B1 ;  /* 0x0000000000017941 */ /* 0x000fea0003800000 */
.L_x_73:
        /* <DEDUP_REMOVED lines=12> */
.L_x_76:
[----:B------:R-:W-:Y:S05]  /*6b20*/  BSYNC B1 ;  /* 0x0000000000017941 */ /* 0x000fea0003800000 */
.L_x_75:
        /* <DEDUP_REMOVED lines=12> */
.L_x_78:
[----:B------:R-:W-:Y:S05]  /*6bf0*/  BSYNC B1 ;  /* 0x0000000000017941 */ /* 0x000fea0003800000 */
.L_x_77:
        /* <DEDUP_REMOVED lines=12> */
.L_x_80:
[----:B------:R-:W-:Y:S05]  /*6cc0*/  BSYNC B1 ;  /* 0x0000000000017941 */ /* 0x000fea0003800000 */
.L_x_79:
        /* <DEDUP_REMOVED lines=12> */
.L_x_82:
[----:B------:R-:W-:Y:S05]  /*6d90*/  BSYNC B1 ;  /* 0x0000000000017941 */ /* 0x000fea0003800000 */
.L_x_81:
        /* <DEDUP_REMOVED lines=12> */
.L_x_84:
[----:B------:R-:W-:Y:S05]  /*6e60*/  BSYNC B1 ;  /* 0x0000000000017941 */ /* 0x000fea0003800000 */
.L_x_83:
        /* <DEDUP_REMOVED lines=12> */
.L_x_86:
[----:B------:R-:W-:Y:S05]  /*6f30*/  BSYNC B1 ;  /* 0x0000000000017941 */ /* 0x000fea0003800000 */
.L_x_85:
        /* <DEDUP_REMOVED lines=12> */
.L_x_88:
[----:B------:R-:W-:Y:S05]  /*7000*/  BSYNC B1 ;  /* 0x0000000000017941 */ /* 0x000fea0003800000 */
.L_x_87:
        /* <DEDUP_REMOVED lines=12> */
.L_x_90:
[----:B------:R-:W-:Y:S05]  /*70d0*/  BSYNC B1 ;  /* 0x0000000000017941 */ /* 0x000fea0003800000 */
.L_x_89:
        /* <DEDUP_REMOVED lines=12> */
.L_x_92:
[----:B------:R-:W-:Y:S05]  /*71a0*/  BSYNC B1 ;  /* 0x0000000000017941 */ /* 0x000fea0003800000 */
.L_x_91:
        /* <DEDUP_REMOVED lines=12> */
.L_x_94:
[----:B------:R-:W-:Y:S05]  /*7270*/  BSYNC B1 ;  /* 0x0000000000017941 */ /* 0x000fea0003800000 */
.L_x_93:
        /* <DEDUP_REMOVED lines=12> */
.L_x_96:
[----:B------:R-:W-:Y:S05]  /*7340*/  BSYNC B1 ;  /* 0x0000000000017941 */ /* 0x000fea0003800000 */
.L_x_95:
        /* <DEDUP_REMOVED lines=12> */
.L_x_98:
[----:B------:R-:W-:Y:S05]  /*7410*/  BSYNC B1 ;  /* 0x0000000000017941 */ /* 0x000fea0003800000 */
.L_x_97:
        /* <DEDUP_REMOVED lines=12> */
.L_x_100:
[----:B------:R-:W-:Y:S05]  /*74e0*/  BSYNC B1 ;  /* 0x0000000000017941 */ /* 0x000fea0003800000 */
.L_x_99:
        /* <DEDUP_REMOVED lines=12> */
.L_x_102:
[----:B------:R-:W-:Y:S05]  /*75b0*/  BSYNC B1 ;  /* 0x0000000000017941 */ /* 0x000fea0003800000 */
.L_x_101:
        /* <DEDUP_REMOVED lines=12> */
.L_x_104:
[----:B------:R-:W-:Y:S05]  /*7680*/  BSYNC B1 ;  /* 0x0000000000017941 */ /* 0x000fea0003800000 */
.L_x_103:
        /* <DEDUP_REMOVED lines=12> */
.L_x_106:
[----:B------:R-:W-:Y:S05]  /*7750*/  BSYNC B1 ;  /* 0x0000000000017941 */ /* 0x000fea0003800000 */
.L_x_105:
        /* <DEDUP_REMOVED lines=12> */
.L_x_108:
[----:B------:R-:W-:Y:S05]  /*7820*/  BSYNC B1 ;  /* 0x0000000000017941 */ /* 0x000fea0003800000 */
.L_x_107:
        /* <DEDUP_REMOVED lines=12> */
.L_x_110:
[----:B------:R-:W-:Y:S05]  /*78f0*/  BSYNC B1 ;  /* 0x0000000000017941 */ /* 0x000fea0003800000 */
.L_x_109:
        /* <DEDUP_REMOVED lines=12> */
.L_x_112:
[----:B------:R-:W-:Y:S05]  /*79c0*/  BSYNC B1 ;  /* 0x0000000000017941 */ /* 0x000fea0003800000 */
.L_x_111:
        /* <DEDUP_REMOVED lines=12> */
.L_x_114:
[----:B------:R-:W-:Y:S05]  /*7a90*/  BSYNC B1 ;  /* 0x0000000000017941 */ /* 0x000fea0003800000 */
.L_x_113:
        /* <DEDUP_REMOVED lines=12> */
.L_x_116:
[----:B------:R-:W-:Y:S05]  /*7b60*/  BSYNC B1 ;  /* 0x0000000000017941 */ /* 0x000fea0003800000 */
.L_x_115:
        /* <DEDUP_REMOVED lines=12> */
.L_x_118:
[----:B------:R-:W-:Y:S05]  /*7c30*/  BSYNC B1 ;  /* 0x0000000000017941 */ /* 0x000fea0003800000 */
.L_x_117:
        /* <DEDUP_REMOVED lines=12> */
.L_x_120:
[----:B------:R-:W-:Y:S05]  /*7d00*/  BSYNC B1 ;  /* 0x0000000000017941 */ /* 0x000fea0003800000 */
.L_x_119:
        /* <DEDUP_REMOVED lines=12> */
.L_x_122:
[----:B------:R-:W-:Y:S05]  /*7dd0*/  BSYNC B1 ;  /* 0x0000000000017941 */ /* 0x000fea0003800000 */
.L_x_121:
        /* <DEDUP_REMOVED lines=12> */
.L_x_124:
[----:B------:R-:W-:Y:S05]  /*7ea0*/  BSYNC B1 ;  /* 0x0000000000017941 */ /* 0x000fea0003800000 */
.L_x_123:
        /* <DEDUP_REMOVED lines=12> */
.L_x_126:
[----:B------:R-:W-:Y:S05]  /*7f70*/  BSYNC B1 ;  /* 0x0000000000017941 */ /* 0x000fea0003800000 */
.L_x_125:
        /* <DEDUP_REMOVED lines=12> */
.L_x_128:
[----:B------:R-:W-:Y:S05]  /*8040*/  BSYNC B1 ;  /* 0x0000000000017941 */ /* 0x000fea0003800000 */
.L_x_127:
        /* <DEDUP_REMOVED lines=12> */
.L_x_130:
[----:B------:R-:W-:Y:S05]  /*8110*/  BSYNC B1 ;  /* 0x0000000000017941 */ /* 0x000fea0003800000 */
.L_x_129:
        /* <DEDUP_REMOVED lines=12> */
.L_x_132:
[----:B------:R-:W-:Y:S05]  /*81e0*/  BSYNC B1 ;  /* 0x0000000000017941 */ /* 0x000fea0003800000 */
.L_x_131:
        /* <DEDUP_REMOVED lines=12> */
.L_x_134:
[----:B------:R-:W-:Y:S05]  /*82b0*/  BSYNC B1 ;  /* 0x0000000000017941 */ /* 0x000fea0003800000 */
.L_x_133:
        /* <DEDUP_REMOVED lines=12> */
.L_x_136:
[----:B------:R-:W-:Y:S05]  /*8380*/  BSYNC B1 ;  /* 0x0000000000017941 */ /* 0x000fea0003800000 */
.L_x_135:
        /* <DEDUP_REMOVED lines=12> */
.L_x_138:
[----:B------:R-:W-:Y:S05]  /*8450*/  BSYNC B1 ;  /* 0x0000000000017941 */ /* 0x000fea0003800000 */
.L_x_137:
        /* <DEDUP_REMOVED lines=12> */
.L_x_140:
[----:B------:R-:W-:Y:S05]  /*8520*/  BSYNC B1 ;  /* 0x0000000000017941 */ /* 0x000fea0003800000 */
.L_x_139:
        /* <DEDUP_REMOVED lines=12> */
.L_x_142:
[----:B------:R-:W-:Y:S05]  /*85f0*/  BSYNC B1 ;  /* 0x0000000000017941 */ /* 0x000fea0003800000 */
.L_x_141:
        /* <DEDUP_REMOVED lines=12> */
.L_x_144:
[----:B------:R-:W-:Y:S05]  /*86c0*/  BSYNC B1 ;  /* 0x0000000000017941 */ /* 0x000fea0003800000 */
.L_x_143:
        /* <DEDUP_REMOVED lines=12> */
.L_x_146:
[----:B------:R-:W-:Y:S05]  /*8790*/  BSYNC B1 ;  /* 0x0000000000017941 */ /* 0x000fea0003800000 */
.L_x_145:
        /* <DEDUP_REMOVED lines=12> */
.L_x_148:
[----:B------:R-:W-:Y:S05]  /*8860*/  BSYNC B1 ;  /* 0x0000000000017941 */ /* 0x000fea0003800000 */
.L_x_147:
        /* <DEDUP_REMOVED lines=12> */
.L_x_150:
[----:B------:R-:W-:Y:S05]  /*8930*/  BSYNC B1 ;  /* 0x0000000000017941 */ /* 0x000fea0003800000 */
.L_x_149:
        /* <DEDUP_REMOVED lines=12> */
.L_x_152:
[----:B------:R-:W-:Y:S05]  /*8a00*/  BSYNC B1 ;  /* 0x0000000000017941 */ /* 0x000fea0003800000 */
.L_x_151:
        /* <DEDUP_REMOVED lines=12> */
.L_x_154:
[----:B------:R-:W-:Y:S05]  /*8ad0*/  BSYNC B1 ;  /* 0x0000000000017941 */ /* 0x000fea0003800000 */
.L_x_153:
        /* <DEDUP_REMOVED lines=12> */
.L_x_156:
[----:B------:R-:W-:Y:S05]  /*8ba0*/  BSYNC B1 ;  /* 0x0000000000017941 */ /* 0x000fea0003800000 */
.L_x_155:
        /* <DEDUP_REMOVED lines=12> */
.L_x_158:
[----:B------:R-:W-:Y:S05]  /*8c70*/  BSYNC B1 ;  /* 0x0000000000017941 */ /* 0x000fea0003800000 */
.L_x_157:
        /* <DEDUP_REMOVED lines=12> */
.L_x_160:
[----:B------:R-:W-:Y:S05]  /*8d40*/  BSYNC B1 ;  /* 0x0000000000017941 */ /* 0x000fea0003800000 */
.L_x_159:
[----:B-----5:R-:W-:Y:S01]  /*8d50*/  LOP3.LUT R44, R44, 0xff, RZ, 0xc0, !PT ;  /* 0x000000ff2c2c7812 */ /* 0x020fe200078ec0ff */
[----:B------:R-:W-:Y:S01]  /*8d60*/  BSSY B1, `(.L_x_161) ;  /* 0x000000b000017945 */ /* 0x000fe20003800000 */
[----:B------:R-:W-:Y:S02]  /*8d70*/  ISETP.LT.OR P2, PT, R42, 0x79, !P1 ;  /* 0x000000792a00780c */ /* 0x000fe40004f41670 */
[----:B------:R-:W-:Y:S02]  /*8d80*/  F2FP.F16.E5M2.UNPACK_B R44, R44 ;  /* 0x0000002cff2c723e */ /* 0x000fe400020004ff */
[----:B0--3--:R-:W-:-:S03]  /*8d90*/  PRMT R32, RZ, 0x7610, R32 ;  /* 0x00007610ff207816 */ /* 0x009fc60000000020 */
[----:B------:R-:W-:-:S05]  /*8da0*/  HADD2.F32 R44, -RZ, R44.H0_H0 ;  /* 0x2000002cff2c7230 */ /* 0x000fca0000004100 */
[----:B------:R-:W-:-:S04]  /*8db0*/  FMUL R44, R44, UR21 ;  /* 0x000000152c2c7c20 */ /* 0x000fc80008400000 */
[----:B------:R-:W-:-:S05]  /*8dc0*/  FFMA R44, R167, UR20, R44 ;  /* 0x00000014a72c7c23 */ /* 0x000fca000800002c */
[----:B------:R-:W-:-:S05]  /*8dd0*/  F2FP.SATFINITE.E5M2.F32.PACK_AB_MERGE_C R33, RZ, R44, RZ ;  /* 0x0000002cff21723e */ /* 0x000fca00048060ff */
[----:B------:R0:W-:Y:S01]  /*8de0*/  @!P0 STG.E.U8 desc[UR14][R24.64+0x79], R33 ;  /* 0x0000792118008986 */ /* 0x0001e2000c10110e */
[----:B------:R-:W-:Y:S05]  /*8df0*/  @P2 BRA `(.L_x_162) ;  /* 0x0000000000042947 */ /* 0x000fea0003800000 */
[----:B------:R3:W5:Y:S02]  /*8e00*/  LDG.E.U8 R32, desc[UR14][R34.64+0x78] ;  /* 0x0000780e22207981 */ /* 0x000764000c1e1100 */
.L_x_162:
[----:B------:R-:W-:Y:S05]  /*8e10*/  BSYNC B1 ;  /* 0x0000000000017941 */ /* 0x000fea0003800000 */
.L_x_161:
[----:B-----5:R-:W-:Y:S01]  /*8e20*/  LOP3.LUT R32, R32, 0xff, RZ, 0xc0, !PT ;  /* 0x000000ff20207812 */ /* 0x020fe200078ec0ff */
[----:B------:R-:W-:Y:S01]  /*8e30*/  BSSY B1, `(.L_x_163) ;  /* 0x000000b000017945 */ /* 0x000fe20003800000 */
[----:B------:R-:W-:Y:S02]  /*8e40*/  ISETP.LT.OR P1, PT, R42, 0x7a, !P1 ;  /* 0x0000007a2a00780c */ /* 0x000fe40004f21670 */
[----:B------:R-:W-:Y:S02]  /*8e50*/  F2FP.F16.E5M2.UNPACK_B R32, R32 ;  /* 0x00000020ff20723e */ /* 0x000fe400020004ff */
[----:B0-2---:R-:W-:-:S03]  /*8e60*/  PRMT R24, RZ, 0x7610, R24 ;  /* 0x00007610ff187816 */ /* 0x005fc60000000018 */
[----:B------:R-:W-:-:S05]  /*8e70*/  HADD2.F32 R32, -RZ, R32.H0_H0 ;  /* 0x20000020ff207230 */ /* 0x000fca0000004100 */
[----:B------:R-:W-:-:S04]  /*8e80*/  FMUL R25, R32, UR21 ;  /* 0x0000001520197c20 */ /* 0x000fc80008400000 */
[----:B------:R-:W-:-:S05]  /*8e90*/  FFMA R25, R166, UR20, R25 ;  /* 0x00000014a6197c23 */ /* 0x000fca0008000019 */
[----:B------:R-:W-:-:S05]  /*8ea0*/  F2FP.SATFINITE.E5M2.F32.PACK_AB_MERGE_C R25, RZ, R25, RZ ;  /* 0x00000019ff19723e */ /* 0x000fca00048060ff */
[----:B------:R0:W-:Y:S01]  /*8eb0*/  @!P2 STG.E.U8 desc[UR14][R26.64+0x78], R25 ;  /* 0x000078191a00a986 */ /* 0x0001e2000c10110e */
[----:B------:R-:W-:Y:S05]  /*8ec0*/  @P1 BRA `(.L_x_164) ;  /* 0x0000000000041947 */ /* 0x000fea0003800000 */
[----:B------:R2:W5:Y:S02]  /*8ed0*/  LDG.E.U8 R24, desc[UR14][R34.64+0x79] ;  /* 0x0000790e22187981 */ /* 0x000564000c1e1100 */
.L_x_164:
[----:B------:R-:W-:Y:S05]  /*8ee0*/  BSYNC B1 ;  /* 0x0000000000017941 */ /* 0x000fea0003800000 */
.L_x_163:
[----:B-----5:R-:W-:Y:S01]  /*8ef0*/  LOP3.LUT R24, R24, 0xff, RZ, 0xc0, !PT ;  /* 0x000000ff18187812 */ /* 0x020fe200078ec0ff */
[----:B------:R-:W-:Y:S01]  /*8f00*/  BSSY B1, `(.L_x_165) ;  /* 0x0000013000017945 */ /* 0x000fe20003800000 */
[----:B------:R-:W-:Y:S02]  /*8f10*/  IADD3 R33, P0, R43, 0x80, RZ ;  /* 0x000000802b217810 */ /* 0x000fe40007f1e0ff */
[----:B------:R-:W-:-:S03]  /*8f20*/  F2FP.F16.E5M2.UNPACK_B R24, R24 ;  /* 0x00000018ff18723e */ /* 0x000fc600020004ff */
[----:B0-----:R-:W-:Y:S01]  /*8f30*/  IMAD.X R25, RZ, RZ, R39, P0 ;  /* 0x000000ffff197224 */ /* 0x001fe200000e0627 */
[----:B------:R-:W-:Y:S01]  /*8f40*/  ISETP.GE.AND P0, PT, R41, 0x81, PT ;  /* 0x000000812900780c */ /* 0x000fe20003f06270 */
[----:B------:R-:W-:Y:S02]  /*8f50*/  HADD2.F32 R24, -RZ, R24.H0_H0 ;  /* 0x20000018ff187230 */ /* 0x000fe40000004100 */
[----:B--234-:R-:W-:Y:S01]  /*8f60*/  IMAD R34, R25, UR6, RZ ;  /* 0x0000000619227c24 */ /* 0x01cfe2000f8e02ff */
        /* <DEDUP_REMOVED lines=12> */
.L_x_166:
[----:B------:R-:W-:Y:S05]  /*9030*/  BSYNC B1 ;  /* 0x0000000000017941 */ /* 0x000fea0003800000 */
.L_x_165:
[----:B-----5:R-:W-:Y:S01]  /*9040*/  LOP3.LUT R32, R32, 0xff, RZ, 0xc0, !PT ;  /* 0x000000ff20207812 */ /* 0x020fe200078ec0ff */
[----:B------:R-:W-:Y:S01]  /*9050*/  BSSY B1, `(.L_x_167) ;  /* 0x000000b000017945 */ /* 0x000fe20003800000 */
[----:B------:R-:W-:Y:S02]  /*9060*/  ISETP.LT.OR P2, PT, R42, 0x2, !P0 ;  /* 0x000000022a00780c */ /* 0x000fe40004741670 */
[----:B------:R-:W-:Y:S02]  /*9070*/  F2FP.F16.E5M2.UNPACK_B R32, R32 ;  /* 0x00000020ff20723e */ /* 0x000fe400020004ff */
[----:B0-----:R-:W-:-:S03]  /*9080*/  PRMT R26, RZ, 0x7610, R26 ;  /* 0x00007610ff1a7816 */ /* 0x001fc6000000001a */
[----:B------:R-:W-:-:S05]  /*9090*/  HADD2.F32 R32, -RZ, R32.H0_H0 ;  /* 0x20000020ff207230 */ /* 0x000fca0000004100 */
[----:B------:R-:W-:-:S04]  /*90a0*/  FMUL R27, R32, UR21 ;  /* 0x00000015201b7c20 */ /* 0x000fc80008400000 */
[----:B------:R-:W-:-:S05]  /*90b0*/  FFMA R27, R164, UR20, R27 ;  /* 0x00000014a41b7c23 */ /* 0x000fca000800001b */
[----:B------:R-:W-:-:S05]  /*90c0*/  F2FP.SATFINITE.E5M2.F32.PACK_AB_MERGE_C R27, RZ, R27, RZ ;  /* 0x0000001bff1b723e */ /* 0x000fca00048060ff */
[----:B------:R0:W-:Y:S01]  /*90d0*/  @!P3 STG.E.U8 desc[UR14][R28.64], R27 ;  /* 0x0000001b1c00b986 */ /* 0x0001e2000c10110e */
[----:B------:R-:W-:Y:S05]  /*90e0*/  @P2 BRA `(.L_x_168) ;  /* 0x0000000000042947 */ /* 0x000fea0003800000 */
[----:B------:R3:W5:Y:S02]  /*90f0*/  LDG.E.U8 R26, desc[UR14][R24.64+0x1] ;  /* 0x0000010e181a7981 */ /* 0x000764000c1e1100 */
.L_x_168:
[----:B------:R-:W-:Y:S05]  /*9100*/  BSYNC B1 ;  /* 0x0000000000017941 */ /* 0x000fea0003800000 */
.L_x_167:
[----:B-----5:R-:W-:Y:S01]  /*9110*/  LOP3.LUT R26, R26, 0xff, RZ, 0xc0, !PT ;  /* 0x000000ff1a1a7812 */ /* 0x020fe200078ec0ff */
[----:B------:R-:W-:Y:S01]  /*9120*/  BSSY B1, `(.L_x_169) ;  /* 0x0000013000017945 */ /* 0x000fe20003800000 */
[----:B------:R-:W-:Y:S02]  /*9130*/  IADD3 R43, P1, R43, 0x88, RZ ;  /* 0x000000882b2b7810 */ /* 0x000fe40007f3e0ff */
[----:B------:R-:W-:Y:S02]  /*9140*/  F2FP.F16.E5M2.UNPACK_B R26, R26 ;  /* 0x0000001aff1a723e */ /* 0x000fe400020004ff */
[----:B------:R-:W-:Y:S01]  /*9150*/  PRMT R32, RZ, 0x7610, R32 ;  /* 0x00007610ff207816 */ /* 0x000fe20000000020 */
[----:B------:R-:W-:Y:S01]  /*9160*/  IMAD.X R38, RZ, RZ, R39, P1 ;  /* 0x000000ffff267224 */ /* 0x000fe200008e0627 */
[----:B------:R-:W-:Y:S01]  /*9170*/  ISETP.GE.AND P1, PT, R41, 0x89, PT ;  /* 0x000000892900780c */ /* 0x000fe20003f26270 */
[----:B------:R-:W-:Y:S02]  /*9180*/  HADD2.F32 R26, -RZ, R26.H0_H0 ;  /* 0x2000001aff1a7230 */ /* 0x000fe40000004100 */
[----:B------:R-:W-:Y:S01]  /*9190*/  IMAD R38, R38, UR6, RZ ;  /* 0x0000000626267c24 */ /* 0x000fe2000f8e02ff */
[----:B------:R-:W-:Y:S01]  /*91a0*/  ISETP.LT.OR P5, PT, R42, 0x1, !P1 ;  /* 0x000000012a00780c */ /* 0x000fe20004fa1670 */
[----:B------:R-:W-:-:S04]  /*91b0*/  IMAD.WIDE.U32 R36, R43, UR6, R36 ;  /* 0x000000062b247c25 */ /* 0x000fc8000f8e0024 */
[----:B------:R-:W-:Y:S01]  /*91c0*/  FMUL R26, R26, UR21 ;  /* 0x000000151a1a7c20 */ /* 0x000fe20008400000 */
[----:B------:R-:W-:-:S03]  /*91d0*/  IMAD R43, R43, UR7, R38 ;  /* 0x000000072b2b7c24 */ /* 0x000fc6000f8e0226 */
[----:B------:R-:W-:Y:S01]  /*91e0*/  FFMA R163, R163, UR20, R26 ;  /* 0x00000014a3a37c23 */ /* 0x000fe2000800001a */
[----:B------:R-:W-:-:S04]  /*91f0*/  IADD3 R26, P3, R36, UR10, RZ ;  /* 0x0000000a241a7c10 */ /* 0x000fc8000ff7e0ff */
[----:B------:R-:W-:Y:S02]  /*9200*/  F2FP.SATFINITE.E5M2.F32.PACK_AB_MERGE_C R163, RZ, R163, RZ ;  /* 0x000000a3ffa3723e */ /* 0x000fe400048060ff */
[----:B0-----:R-:W-:-:S03]  /*9210*/  IADD3.X R27, R37, UR11, R43, P3, !PT ;  /* 0x0000000b251b7c10 */ /* 0x001fc60009ffe42b */
[----:B------:R0:W-:Y:S01]  /*9220*/  @!P2 STG.E.U8 desc[UR14][R28.64+0x1], R163 ;  /* 0x000001a31c00a986 */ /* 0x0001e2000c10110e */
[----:B------:R-:W-:Y:S05]  /*9230*/  @P5 BRA `(.L_x_170) ;  /* 0x0000000000045947 */ /* 0x000fea0003800000 */
[----:B------:R4:W5:Y:S02]  /*9240*/  LDG.E.U8 R32, desc[UR14][R26.64] ;  /* 0x0000000e1a207981 */ /* 0x000964000c1e1100 */
.L_x_170:
[----:B------:R-:W-:Y:S05]  /*9250*/  BSYNC B1 ;  /* 0x0000000000017941 */ /* 0x000fea0003800000 */
.L_x_169:
        /* <DEDUP_REMOVED lines=12> */
.L_x_172:
[----:B------:R-:W-:Y:S05]  /*9320*/  BSYNC B1 ;  /* 0x0000000000017941 */ /* 0x000fea0003800000 */
.L_x_171:
        /* <DEDUP_REMOVED lines=12> */
.L_x_174:
[----:B------:R-:W-:Y:S05]  /*93f0*/  BSYNC B1 ;  /* 0x0000000000017941 */ /* 0x000fea0003800000 */
.L_x_173:
        /* <DEDUP_REMOVED lines=12> */
.L_x_176:
[----:B------:R-:W-:Y:S05]  /*94c0*/  BSYNC B1 ;  /* 0x0000000000017941 */ /* 0x000fea0003800000 */
.L_x_175:
        /* <DEDUP_REMOVED lines=12> */
.L_x_178:
[----:B------:R-:W-:Y:S05]  /*9590*/  BSYNC B1 ;  /* 0x0000000000017941 */ /* 0x000fea0003800000 */
.L_x_177:
        /* <DEDUP_REMOVED lines=12> */
.L_x_180:
[----:B------:R-:W-:Y:S05]  /*9660*/  BSYNC B1 ;  /* 0x0000000000017941 */ /* 0x000fea0003800000 */
.L_x_179:
        /* <DEDUP_REMOVED lines=12> */
.L_x_182:
[----:B------:R-:W-:Y:S05]  /*9730*/  BSYNC B1 ;  /* 0x0000000000017941 */ /* 0x000fea0003800000 */
.L_x_181:
        /* <DEDUP_REMOVED lines=12> */
.L_x_184:
[----:B------:R-:W-:Y:S05]  /*9800*/  BSYNC B1 ;  /* 0x0000000000017941 */ /* 0x000fea0003800000 */
.L_x_183:
        /* <DEDUP_REMOVED lines=12> */
.L_x_186:
[----:B------:R-:W-:Y:S05]  /*98d0*/  BSYNC B1 ;  /* 0x0000000000017941 */ /* 0x000fea0003800000 */
.L_x_185:
        /* <DEDUP_REMOVED lines=12> */
.L_x_188:
[----:B------:R-:W-:Y:S05]  /*99a0*/  BSYNC B1 ;  /* 0x0000000000017941 */ /* 0x000fea0003800000 */
.L_x_187:
        /* <DEDUP_REMOVED lines=12> */
.L_x_190:
[----:B------:R-:W-:Y:S05]  /*9a70*/  BSYNC B1 ;  /* 0x0000000000017941 */ /* 0x000fea0003800000 */
.L_x_189:
        /* <DEDUP_REMOVED lines=12> */
.L_x_192:
[----:B------:R-:W-:Y:S05]  /*9b40*/  BSYNC B1 ;  /* 0x0000000000017941 */ /* 0x000fea0003800000 */
.L_x_191:
[----:B-----5:R-:W-:Y:S01]  /*9b50*/  LOP3.LUT R32, R32, 0xff, RZ, 0xc0, !PT ;  /* 0x000000ff20207812 */ /* 0x020fe200078ec0ff */
[----:B------:R-:W-:Y:S01]  /*9b60*/  BSSY B1, `(.L_x_193) ;  /* 0x000000b000017945 */ /* 0x000fe20003800000 */
[----:B------:R-:W-:Y:S02]  /*9b70*/  ISETP.LT.OR P3, PT, R42, 0x19, !P1 ;  /* 0x000000192a00780c */ /* 0x000fe40004f61670 */
[----:B------:R-:W-:-:S05]  /*9b80*/  F2FP.F16.E5M2.UNPACK_B R32, R32 ;  /* 0x00000020ff20723e */ /* 0x000fca00020004ff */
[----:B------:R-:W-:-:S05]  /*9b90*/  HADD2.F32 R32, -RZ, R32.H0_H0 ;  /* 0x20000020ff207230 */ /* 0x000fca0000004100 */
[----:B------:R-:W-:-:S04]  /*9ba0*/  FMUL R32, R32, UR21 ;  /* 0x0000001520207c20 */ /* 0x000fc80008400000 */
[----:B------:R-:W-:Y:S01]  /*9bb0*/  FFMA R32, R23, UR20, R32 ;  /* 0x0000001417207c23 */ /* 0x000fe20008000020 */
[----:B------:R-:W-:-:S04]  /*9bc0*/  PRMT R23, RZ, 0x7610, R23 ;  /* 0x00007610ff177816 */ /* 0x000fc80000000017 */
[----:B0-----:R-:W-:-:S05]  /*9bd0*/  F2FP.SATFINITE.E5M2.F32.PACK_AB_MERGE_C R33, RZ, R32, RZ ;  /* 0x00000020ff21723e */ /* 0x001fca00048060ff */
[----:B------:R0:W-:Y:S01]  /*9be0*/  @!P2 STG.E.U8 desc[UR14][R28.64+0x19], R33 ;  /* 0x000019211c00a986 */ /* 0x0001e2000c10110e */
[----:B------:R-:W-:Y:S05]  /*9bf0*/  @P3 BRA `(.L_x_194) ;  /* 0x0000000000043947 */ /* 0x000fea0003800000 */
[----:B------:R0:W5:Y:S02]  /*9c00*/  LDG.E.U8 R23, desc[UR14][R26.64+0x18] ;  /* 0x0000180e1a177981 */ /* 0x000164000c1e1100 */
.L_x_194:
[----:B------:R-:W-:Y:S05]  /*9c10*/  BSYNC B1 ;  /* 0x0000000000017941 */ /* 0x000fea0003800000 */
.L_x_193:
        /* <DEDUP_REMOVED lines=8> */
[----:B------:R-:W-:-:S05]  /*9ca0*/  F2FP.SATFINITE.E5M2.F32.PACK_AB_MERGE_C R23, RZ, R23, RZ ;  /* 0x00000017ff17723e */ /* 0x000fca00048060ff */
[----:B------:R0:W-:Y:S01]  /*9cb0*/  @!P3 STG.E.U8 desc[UR14][R30.64+0x18], R23 ;  /* 0x000018171e00b986 */ /* 0x0001e2000c10110e */
[----:B------:R-:W-:Y:S05]  /*9cc0*/  @P2 BRA `(.L_x_196) ;  /* 0x0000000000042947 */ /* 0x000fea0003800000 */
[----:B------:R0:W5:Y:S02]  /*9cd0*/  LDG.E.U8 R22, desc[UR14][R26.64+0x19] ;  /* 0x0000190e1a167981 */ /* 0x000164000c1e1100 */
.L_x_196:
[----:B------:R-:W-:Y:S05]  /*9ce0*/  BSYNC B1 ;  /* 0x0000000000017941 */ /* 0x000fea0003800000 */
.L_x_195:
        /* <DEDUP_REMOVED lines=12> */
.L_x_198:
[----:B------:R-:W-:Y:S05]  /*9db0*/  BSYNC B1 ;  /* 0x0000000000017941 */ /* 0x000fea0003800000 */
.L_x_197:
        /* <DEDUP_REMOVED lines=12> */
.L_x_200:
[----:B------:R-:W-:Y:S05]  /*9e80*/  BSYNC B1 ;  /* 0x0000000000017941 */ /* 0x000fea0003800000 */
.L_x_199:
        /* <DEDUP_REMOVED lines=12> */
.L_x_202:
[----:B------:R-:W-:Y:S05]  /*9f50*/  BSYNC B1 ;  /* 0x0000000000017941 */ /* 0x000fea0003800000 */
.L_x_201:
        /* <DEDUP_REMOVED lines=12> */
.L_x_204:
[----:B------:R-:W-:Y:S05]  /*a020*/  BSYNC B1 ;  /* 0x0000000000017941 */ /* 0x000fea0003800000 */
.L_x_203:
        /* <DEDUP_REMOVED lines=12> */
.L_x_206:
[----:B------:R-:W-:Y:S05]  /*a0f0*/  BSYNC B1 ;  /* 0x0000000000017941 */ /* 0x000fea0003800000 */
.L_x_205:
        /* <DEDUP_REMOVED lines=12> */
.L_x_208:
[----:B------:R-:W-:Y:S05]  /*a1c0*/  BSYNC B1 ;  /* 0x0000000000017941 */ /* 0x000fea0003800000 */
.L_x_207:
        /* <DEDUP_REMOVED lines=12> */
.L_x_210:
[----:B------:R-:W-:Y:S05]  /*a290*/  BSYNC B1 ;  /* 0x0000000000017941 */ /* 0x000fea0003800000 */
.L_x_209:
        /* <DEDUP_REMOVED lines=12> */
.L_x_212:
[----:B------:R-:W-:Y:S05]  /*a360*/  BSYNC B1 ;  /* 0x0000000000017941 */ /* 0x000fea0003800000 */
.L_x_211:
        /* <DEDUP_REMOVED lines=12> */
.L_x_214:
[----:B------:R-:W-:Y:S05]  /*a430*/  BSYNC B1 ;  /* 0x0000000000017941 */ /* 0x000fea0003800000 */
.L_x_213:
        /* <DEDUP_REMOVED lines=12> */
.L_x_216:
[----:B------:R-:W-:Y:S05]  /*a500*/  BSYNC B1 ;  /* 0x0000000000017941 */ /* 0x000fea0003800000 */
.L_x_215:
        /* <DEDUP_REMOVED lines=12> */
.L_x_218:
[----:B------:R-:W-:Y:S05]  /*a5d0*/  BSYNC B1 ;  /* 0x0000000000017941 */ /* 0x000fea0003800000 */
.L_x_217:
        /* <DEDUP_REMOVED lines=12> */
.L_x_220:
[----:B------:R-:W-:Y:S05]  /*a6a0*/  BSYNC B1 ;  /* 0x0000000000017941 */ /* 0x000fea0003800000 */
.L_x_219:
        /* <DEDUP_REMOVED lines=12> */
.L_x_222:
[----:B------:R-:W-:Y:S05]  /*a770*/  BSYNC B1 ;  /* 0x0000000000017941 */ /* 0x000fea0003800000 */
.L_x_221:
        /* <DEDUP_REMOVED lines=12> */
.L_x_224:
[----:B------:R-:W-:Y:S05]  /*a840*/  BSYNC B1 ;  /* 0x0000000000017941 */ /* 0x000fea0003800000 */
.L_x_223:
        /* <DEDUP_REMOVED lines=12> */
.L_x_226:
[----:B------:R-:W-:Y:S05]  /*a910*/  BSYNC B1 ;  /* 0x0000000000017941 */ /* 0x000fea0003800000 */
.L_x_225:
        /* <DEDUP_REMOVED lines=12> */
.L_x_228:
[----:B------:R-:W-:Y:S05]  /*a9e0*/  BSYNC B1 ;  /* 0x0000000000017941 */ /* 0x000fea0003800000 */
.L_x_227:
        /* <DEDUP_REMOVED lines=12> */
.L_x_230:
[----:B------:R-:W-:Y:S05]  /*aab0*/  BSYNC B1 ;  /* 0x0000000000017941 */ /* 0x000fea0003800000 */
.L_x_229:
        /* <DEDUP_REMOVED lines=12> */
.L_x_232:
[----:B------:R-:W-:Y:S05]  /*ab80*/  BSYNC B1 ;  /* 0x0000000000017941 */ /* 0x000fea0003800000 */
.L_x_231:
        /* <DEDUP_REMOVED lines=12> */
.L_x_234:
[----:B------:R-:W-:Y:S05]  /*ac50*/  BSYNC B1 ;  /* 0x0000000000017941 */ /* 0x000fea0003800000 */
.L_x_233:
        /* <DEDUP_REMOVED lines=12> */
.L_x_236:
[----:B------:R-:W-:Y:S05]  /*ad20*/  BSYNC B1 ;  /* 0x0000000000017941 */ /* 0x000fea0003800000 */
.L_x_235:
[----:B-----5:R-:W-:Y:S01]  /*ad30*/  LOP3.LUT R2, R2, 0xff, RZ, 0xc0, !PT ;  /* 0x000000ff02027812 */ /* 0x020fe200078ec0ff */
[----:B------:R-:W-:Y:S01]  /*ad40*/  BSSY B1, `(.L_x_237) ;  /* 0x000000b000017945 */ /* 0x000fe20003800000 */
[----:B------:R-:W-:Y:S02]  /*ad50*/  ISETP.LT.OR P3, PT, R42, 0x49, !P0 ;  /* 0x000000492a00780c */ /* 0x000fe40004761670 */
[----:B------:R-:W-:-:S05]  /*ad60*/  F2FP.F16.E5M2.UNPACK_B R2, R2 ;  /* 0x00000002ff02723e */ /* 0x000fca00020004ff */
[----:B------:R-:W-:-:S05]  /*ad70*/  HADD2.F32 R2, -RZ, R2.H0_H0 ;  /* 0x20000002ff027230 */ /* 0x000fca0000004100 */
[----:B0-----:R-:W-:-:S04]  /*ad80*/  FMUL R3, R2, UR21 ;  /* 0x0000001502037c20 */ /* 0x001fc80008400000 */
[----:B------:R-:W-:Y:S01]  /*ad90*/  FFMA R3, R0, UR20, R3 ;  /* 0x0000001400037c23 */ /* 0x000fe20008000003 */
[----:B------:R-:W-:-:S04]  /*ada0*/  PRMT R0, RZ, 0x7610, R0 ;  /* 0x00007610ff007816 */ /* 0x000fc80000000000 */
[----:B------:R-:W-:-:S05]  /*adb0*/  F2FP.SATFINITE.E5M2.F32.PACK_AB_MERGE_C R3, RZ, R3, RZ ;  /* 0x00000003ff03723e */ /* 0x000fca00048060ff */
[----:B------:R0:W-:Y:S01]  /*adc0*/  @!P2 STG.E.U8 desc[UR14][R30.64+0x41], R3 ;  /* 0x000041031e00a986 */ /* 0x0001e2000c10110e */
[----:B------:R-:W-:Y:S05]  /*add0*/  @P3 BRA `(.L_x_238) ;  /* 0x0000000000043947 */ /* 0x000fea0003800000 */
[----:B------:R0:W5:Y:S02]  /*ade0*/  LDG.E.U8 R0, desc[UR14][R24.64+0x48] ;  /* 0x0000480e18007981 */ /* 0x000164000c1e1100 */
.L_x_238:
[----:B------:R-:W-:Y:S05]  /*adf0*/  BSYNC B1 ;  /* 0x0000000000017941 */ /* 0x000fea0003800000 */
.L_x_237:
[----:B------:R-:W2:Y:S01]  /*ae00*/  LDL.LU R2, [R1] ;  /* 0x0000000001027983 */ /* 0x000ea20000300800 */
[----:B-----5:R-:W-:Y:S01]  /*ae10*/  LOP3.LUT R0, R0, 0xff, RZ, 0xc0, !PT ;  /* 0x000000ff00007812 */ /* 0x020fe200078ec0ff */
[----:B------:R-:W-:Y:S01]  /*ae20*/  BSSY B1, `(.L_x_239) ;  /* 0x000000b000017945 */ /* 0x000fe20003800000 */
[----:B------:R-:W-:Y:S02]  /*ae30*/  ISETP.LT.OR P2, PT, R42, 0x4a, !P0 ;  /* 0x0000004a2a00780c */ /* 0x000fe40004741670 */
[----:B------:R-:W-:-:S05]  /*ae40*/  F2FP.F16.E5M2.UNPACK_B R0, R0 ;  /* 0x00000000ff00723e */ /* 0x000fca00020004ff */
[----:B------:R-:W-:-:S05]  /*ae50*/  HADD2.F32 R0, -RZ, R0.H0_H0 ;  /* 0x20000000ff007230 */ /* 0x000fca0000004100 */
[----:B------:R-:W-:-:S04]  /*ae60*/  FMUL R0, R0, UR21 ;  /* 0x0000001500007c20 */ /* 0x000fc80008400000 */
[----:B--2---:R-:W-:-:S05]  /*ae70*/  FFMA R0, R2, UR20, R0 ;  /* 0x0000001402007c23 */ /* 0x004fca0008000000 */
[----:B0-----:R-:W-:Y:S02]  /*ae80*/  F2FP.SATFINITE.E5M2.F32.PACK_AB_MERGE_C R3, RZ, R0, RZ ;  /* 0x00000000ff03723e */ /* 0x001fe400048060ff */
[----:B------:R-:W-:-:S03]  /*ae90*/  PRMT R0, RZ, 0x7610, R0 ;  /* 0x00007610ff007816 */ /* 0x000fc60000000000 */
[----:B------:R0:W-:Y:S01]  /*aea0*/  @!P3 STG.E.U8 desc[UR14][R28.64+0x48], R3 ;  /* 0x000048031c00b986 */ /* 0x0001e2000c10110e */
[----:B------:R-:W-:Y:S05]  /*aeb0*/  @P2 BRA `(.L_x_240) ;  /* 0x0000000000042947 */ /* 0x000fea0003800000 */
[----:B------:R2:W5:Y:S02]  /*aec0*/  LDG.E.U8 R0, desc[UR14][R24.64+0x49] ;  /* 0x0000490e18007981 */ /* 0x000564000c1e1100 */
.L_x_240:
[----:B------:R-:W-:Y:S05]  /*aed0*/  BSYNC B1 ;  /* 0x0000000000017941 */ /* 0x000fea0003800000 */
.L_x_239:
[----:B------:R-:W3:Y:S01]  /*aee0*/  LDL.LU R2, [R1+0x4] ;  /* 0x0000040001027983 */ /* 0x000ee20000300800 */
[----:B-----5:R-:W-:Y:S01]  /*aef0*/  LOP3.LUT R0, R0, 0xff, RZ, 0xc0, !PT ;  /* 0x000000ff00007812 */ /* 0x020fe200078ec0ff */
[----:B------:R-:W-:Y:S01]  /*af00*/  BSSY B1, `(.L_x_241) ;  /* 0x000000b000017945 */ /* 0x000fe20003800000 */
[----:B------:R-:W-:Y:S02]  /*af10*/  ISETP.LT.OR P3, PT, R42, 0x49, !P1 ;  /* 0x000000492a00780c */ /* 0x000fe40004f61670 */
[----:B------:R-:W-:-:S05]  /*af20*/  F2FP.F16.E5M2.UNPACK_B R0, R0 ;  /* 0x00000000ff00723e */ /* 0x000fca00020004ff */
[----:B------:R-:W-:-:S05]  /*af30*/  HADD2.F32 R0, -RZ, R0.H0_H0 ;  /* 0x20000000ff007230 */ /* 0x000fca0000004100 */
[----:B------:R-:W-:-:S04]  /*af40*/  FMUL R0, R0, UR21 ;  /* 0x0000001500007c20 */ /* 0x000fc80008400000 */
[----:B---3--:R-:W-:-:S05]  /*af50*/  FFMA R0, R2, UR20, R0 ;  /* 0x0000001402007c23 */ /* 0x008fca0008000000 */
[----:B0-----:R-:W-:Y:S02]  /*af60*/  F2FP.SATFINITE.E5M2.F32.PACK_AB_MERGE_C R3, RZ, R0, RZ ;  /* 0x00000000ff03723e */ /* 0x001fe400048060ff */
[----:B------:R-:W-:-:S03]  /*af70*/  PRMT R0, RZ, 0x7610, R0 ;  /* 0x00007610ff007816 */ /* 0x000fc60000000000 */
[----:B------:R0:W-:Y:S01]  /*af80*/  @!P2 STG.E.U8 desc[UR14][R28.64+0x49], R3 ;  /* 0x000049031c00a986 */ /* 0x0001e2000c10110e */
[----:B------:R-:W-:Y:S05]  /*af90*/  @P3 BRA `(.L_x_242) ;  /* 0x0000000000043947 */ /* 0x000fea0003800000 */
[----:B------:R3:W5:Y:S02]  /*afa0*/  LDG.E.U8 R0, desc[UR14][R26.64+0x48] ;  /* 0x0000480e1a007981 */ /* 0x000764000c1e1100 */
.L_x_242:
[----:B------:R-:W-:Y:S05]  /*afb0*/  BSYNC B1 ;  /* 0x0000000000017941 */ /* 0x000fea0003800000 */
.L_x_241:
[----:B------:R-:W2:Y:S01]  /*afc0*/  LDL.LU R2, [R1+0x8] ;  /* 0x0000080001027983 */ /* 0x000ea20000300800 */
        /* <DEDUP_REMOVED lines=12> */
.L_x_244:
[----:B------:R-:W-:Y:S05]  /*b090*/  BSYNC B1 ;  /* 0x0000000000017941 */ /* 0x000fea0003800000 */
.L_x_243:
        /* <DEDUP_REMOVED lines=13> */
.L_x_246:
[----:B------:R-:W-:Y:S05]  /*b170*/  BSYNC B1 ;  /* 0x0000000000017941 */ /* 0x000fea0003800000 */
.L_x_245:
        /* <DEDUP_REMOVED lines=13> */
.L_x_248:
[----:B------:R-:W-:Y:S05]  /*b250*/  BSYNC B1 ;  /* 0x0000000000017941 */ /* 0x000fea0003800000 */
.L_x_247:
        /* <DEDUP_REMOVED lines=13> */
.L_x_250:
[----:B------:R-:W-:Y:S05]  /*b330*/  BSYNC B1 ;  /* 0x0000000000017941 */ /* 0x000fea0003800000 */
.L_x_249:
        /* <DEDUP_REMOVED lines=13> */
.L_x_252:
[----:B------:R-:W-:Y:S05]  /*b410*/  BSYNC B1 ;  /* 0x0000000000017941 */ /* 0x000fea0003800000 */
.L_x_251:
        /* <DEDUP_REMOVED lines=13> */
.L_x_254:
[----:B------:R-:W-:Y:S05]  /*b4f0*/  BSYNC B1 ;  /* 0x0000000000017941 */ /* 0x000fea0003800000 */
.L_x_253:
        /* <DEDUP_REMOVED lines=13> */
.L_x_256:
[----:B------:R-:W-:Y:S05]  /*b5d0*/  BSYNC B1 ;  /* 0x0000000000017941 */ /* 0x000fea0003800000 */
.L_x_255:
        /* <DEDUP_REMOVED lines=13> */
.L_x_258:
[----:B------:R-:W-:Y:S05]  /*b6b0*/  BSYNC B1 ;  /* 0x0000000000017941 */ /* 0x000fea0003800000 */
.L_x_257:
        /* <DEDUP_REMOVED lines=13> */
.L_x_260:
[----:B------:R-:W-:Y:S05]  /*b790*/  BSYNC B1 ;  /* 0x0000000000017941 */ /* 0x000fea0003800000 */
.L_x_259:
        /* <DEDUP_REMOVED lines=13> */
.L_x_262:
[----:B------:R-:W-:Y:S05]  /*b870*/  BSYNC B1 ;  /* 0x0000000000017941 */ /* 0x000fea0003800000 */
.L_x_261:
        /* <DEDUP_REMOVED lines=13> */
.L_x_264:
[----:B------:R-:W-:Y:S05]  /*b950*/  BSYNC B1 ;  /* 0x0000000000017941 */ /* 0x000fea0003800000 */
.L_x_263:
        /* <DEDUP_REMOVED lines=13> */
.L_x_266:
[----:B------:R-:W-:Y:S05]  /*ba30*/  BSYNC B1 ;  /* 0x0000000000017941 */ /* 0x000fea0003800000 */
.L_x_265:
        /* <DEDUP_REMOVED lines=13> */
.L_x_268:
[----:B------:R-:W-:Y:S05]  /*bb10*/  BSYNC B1 ;  /* 0x0000000000017941 */ /* 0x000fea0003800000 */
.L_x_267:
        /* <DEDUP_REMOVED lines=13> */
.L_x_270:
[----:B------:R-:W-:Y:S05]  /*bbf0*/  BSYNC B1 ;  /* 0x0000000000017941 */ /* 0x000fea0003800000 */
.L_x_269:
        /* <DEDUP_REMOVED lines=13> */
.L_x_272:
[----:B------:R-:W-:Y:S05]  /*bcd0*/  BSYNC B1 ;  /* 0x0000000000017941 */ /* 0x000fea0003800000 */
.L_x_271:
        /* <DEDUP_REMOVED lines=13> */
.L_x_274:
[----:B------:R-:W-:Y:S05]  /*bdb0*/  BSYNC B1 ;  /* 0x0000000000017941 */ /* 0x000fea0003800000 */
.L_x_273:
        /* <DEDUP_REMOVED lines=13> */
.L_x_276:
[----:B------:R-:W-:Y:S05]  /*be90*/  BSYNC B1 ;  /* 0x0000000000017941 */ /* 0x000fea0003800000 */
.L_x_275:
        /* <DEDUP_REMOVED lines=13> */
.L_x_278:
[----:B------:R-:W-:Y:S05]  /*bf70*/  BSYNC B1 ;  /* 0x0000000000017941 */ /* 0x000fea0003800000 */
.L_x_277:
        /* <DEDUP_REMOVED lines=13> */
.L_x_280:
[----:B------:R-:W-:Y:S05]  /*c050*/  BSYNC B1 ;  /* 0x0000000000017941 */ /* 0x000fea0003800000 */
.L_x_279:
        /* <DEDUP_REMOVED lines=13> */
.L_x_282:
[----:B------:R-:W-:Y:S05]  /*c130*/  BSYNC B1 ;  /* 0x0000000000017941 */ /* 0x000fea0003800000 */
.L_x_281:
        /* <DEDUP_REMOVED lines=13> */
.L_x_284:
[----:B------:R-:W-:Y:S05]  /*c210*/  BSYNC B1 ;  /* 0x0000000000017941 */ /* 0x000fea0003800000 */
.L_x_283:
        /* <DEDUP_REMOVED lines=13> */
.L_x_286:
[----:B------:R-:W-:Y:S05]  /*c2f0*/  BSYNC B1 ;  /* 0x0000000000017941 */ /* 0x000fea0003800000 */
.L_x_285:
        /* <DEDUP_REMOVED lines=13> */
.L_x_288:
[----:B------:R-:W-:Y:S05]  /*c3d0*/  BSYNC B1 ;  /* 0x0000000000017941 */ /* 0x000fea0003800000 */
.L_x_287:
        /* <DEDUP_REMOVED lines=13> */
.L_x_290:
[----:B------:R-:W-:Y:S05]  /*c4b0*/  BSYNC B1 ;  /* 0x0000000000017941 */ /* 0x000fea0003800000 */
.L_x_289:
        /* <DEDUP_REMOVED lines=13> */
.L_x_292:
[----:B------:R-:W-:Y:S05]  /*c590*/  BSYNC B1 ;  /* 0x0000000000017941 */ /* 0x000fea0003800000 */
.L_x_291:
[----:B------:R-:W-:Y:S05]  /*c5a0*/  @P1 BRA `(.L_x_293) ;  /* 0x0000002000a41947 */ /* 0x000fea0003800000 */
[----:B------:R-:W2:Y:S01]  /*c5b0*/  LDL.LU R2, [R1+0x6c] ;  /* 0x00006c0001027983 */ /* 0x000ea20000300800 */
[----:B-----5:R-:W-:-:S04]  /*c5c0*/  LOP3.LUT R0, R0, 0xff, RZ, 0xc0, !PT ;  /* 0x000000ff00007812 */ /* 0x020fc800078ec0ff */
[----:B------:R-:W-:-:S05]  /*c5d0*/  F2FP.F16.E5M2.UNPACK_B R0, R0 ;  /* 0x00000000ff00723e */ /* 0x000fca00020004ff */
[----:B------:R-:W-:-:S05]  /*c5e0*/  HADD2.F32 R0, -RZ, R0.H0_H0 ;  /* 0x20000000ff007230 */ /* 0x000fca0000004100 */
[----:B------:R-:W-:-:S04]  /*c5f0*/  FMUL R0, R0, UR21 ;  /* 0x0000001500007c20 */ /* 0x000fc80008400000 */
[----:B--2---:R-:W-:-:S05]  /*c600*/  FFMA R0, R2, UR20, R0 ;  /* 0x0000001402007c23 */ /* 0x004fca0008000000 */
[----:B0-----:R-:W-:-:S05]  /*c610*/  F2FP.SATFINITE.E5M2.F32.PACK_AB_MERGE_C R3, RZ, R0, RZ ;  /* 0x00000000ff03723e */ /* 0x001fca00048060ff */
[----:B------:R0:W-:Y:S01]  /*c620*/  STG.E.U8 desc[UR14][R30.64+0x79], R3 ;  /* 0x000079031e007986 */ /* 0x0001e2000c10110e */
[----:B------:R-:W-:Y:S05]  /*c630*/  BRA `(.L_x_293) ;  /* 0x0000002000807947 */ /* 0x000fea0003800000 */
.L_x_36:
[----:B------:R-:W-:Y:S01]  /*c640*/  ISETP.GE.AND P3, PT, R41, 0x1, PT ;  /* 0x000000012900780c */ /* 0x000fe20003f66270 */
[----:B------:R-:W-:Y:S01]  /*c650*/  FMUL R227, R227, UR20 ;  /* 0x00000014e3e37c20 */ /* 0x000fe20008400000 */
[----:B------:R-:W-:Y:S01]  /*c660*/  ISETP.GE.AND P2, PT, R41, 0x9, PT ;  /* 0x000000092900780c */ /* 0x000fe20003f46270 */
[----:B------:R-:W-:Y:S01]  /*c670*/  FMUL R228, R228, UR20 ;  /* 0x00000014e4e47c20 */ /* 0x000fe20008400000 */
[C---:B------:R-:W-:Y:S01]  /*c680*/  ISETP.LT.OR P0, PT, R42.reuse, 0x1, !P3 ;  /* 0x000000012a00780c */ /* 0x040fe20005f01670 */
[----:B------:R-:W-:Y:S01]  /*c690*/  FMUL R225, R225, UR20 ;  /* 0x00000014e1e17c20 */ /* 0x000fe20008400000 */
[----:B------:R-:W-:Y:S01]  /*c6a0*/  ISETP.LT.OR P1, PT, R42, 0x2, !P3 ;  /* 0x000000022a00780c */ /* 0x000fe20005f21670 */
[----:B------:R-:W-:Y:S01]  /*c6b0*/  FMUL R226, R226, UR20 ;  /* 0x00000014e2e27c20 */ /* 0x000fe20008400000 */
[----:B------:R-:W-:Y:S02]  /*c6c0*/  ISETP.LT.OR P6, PT, R42, 0x2, !P2 ;  /* 0x000000022a00780c */ /* 0x000fe400057c1670 */
[----:B------:R-:W-:-:S02]  /*c6d0*/  F2FP.SATFINITE.E5M2.F32.PACK_AB_MERGE_C R33, RZ, R228, RZ ;  /* 0x000000e4ff21723e */ /* 0x000fc400048060ff */
[----:B------:R-:W-:Y:S02]  /*c6e0*/  F2FP.SATFINITE.E5M2.F32.PACK_AB_MERGE_C R227, RZ, R227, RZ ;  /* 0x000000e3ffe3723e */ /* 0x000fe400048060ff */
[C---:B------:R-:W-:Y:S02]  /*c6f0*/  ISETP.LT.OR P5, PT, R42.reuse, 0x1, !P2 ;  /* 0x000000012a00780c */ /* 0x040fe400057a1670 */
[----:B------:R-:W-:Y:S01]  /*c700*/  F2FP.SATFINITE.E5M2.F32.PACK_AB_MERGE_C R225, RZ, R225, RZ ;  /* 0x000000e1ffe1723e */ /* 0x000fe200048060ff */
[----:B------:R0:W-:Y:S01]  /*c710*/  @!P0 STG.E.U8 desc[UR14][R24.64], R33 ;  /* 0x0000002118008986 */ /* 0x0001e2000c10110e */
[----:B------:R-:W-:Y:S01]  /*c720*/  ISETP.LT.OR P0, PT, R42, 0x9, !P3 ;  /* 0x000000092a00780c */ /* 0x000fe20005f01670 */
[----:B------:R-:W-:Y:S01]  /*c730*/  FMUL R224, R224, UR20 ;  /* 0x00000014e0e07c20 */ /* 0x000fe20008400000 */
[----:B------:R-:W-:Y:S01]  /*c740*/  F2FP.SATFINITE.E5M2.F32.PACK_AB_MERGE_C R35, RZ, R226, RZ ;  /* 0x000000e2ff23723e */ /* 0x000fe200048060ff */
[----:B------:R-:W-:Y:S01]  /*c750*/  @!P1 STG.E.U8 desc[UR14][R24.64+0x1], R227 ;  /* 0x000001e318009986 */ /* 0x000fe2000c10110e */
[----:B------:R-:W-:-:S03]  /*c760*/  ISETP.LT.OR P1, PT, R42, 0xa, !P3 ;  /* 0x0000000a2a00780c */ /* 0x000fc60005f21670 */
[----:B------:R-:W-:Y:S01]  /*c770*/  @!P6 STG.E.U8 desc[UR14][R26.64+0x1], R225 ;  /* 0x000001e11a00e986 */ /* 0x000fe2000c10110e */
[----:B------:R-:W-:Y:S01]  /*c780*/  ISETP.LT.OR P6, PT, R42, 0xa, !P2 ;  /* 0x0000000a2a00780c */ /* 0x000fe200057c1670 */
[----:B------:R-:W-:Y:S01]  /*c790*/  FMUL R223, R223, UR20 ;  /* 0x00000014dfdf7c20 */ /* 0x000fe20008400000 */
[----:B------:R-:W-:Y:S01]  /*c7a0*/  FMUL R221, R221, UR20 ;  /* 0x00000014dddd7c20 */ /* 0x000fe20008400000 */
[----:B------:R2:W-:Y:S01]  /*c7b0*/  @!P5 STG.E.U8 desc[UR14][R26.64], R35 ;  /* 0x000000231a00d986 */ /* 0x0005e2000c10110e */
[----:B0-----:R-:W-:Y:S02]  /*c7c0*/  F2FP.SATFINITE.E5M2.F32.PACK_AB_MERGE_C R33, RZ, R224, RZ ;  /* 0x000000e0ff21723e */ /* 0x001fe400048060ff */
[----:B------:R-:W-:Y:S01]  /*c7d0*/  F2FP.SATFINITE.E5M2.F32.PACK_AB_MERGE_C R223, RZ, R223, RZ ;  /* 0x000000dfffdf723e */ /* 0x000fe200048060ff */
[----:B------:R-:W-:Y:S01]  /*c7e0*/  FMUL R222, R222, UR20 ;  /* 0x00000014dede7c20 */ /* 0x000fe20008400000 */
[----:B------:R-:W-:Y:S01]  /*c7f0*/  ISETP.LT.OR P5, PT, R42, 0x9, !P2 ;  /* 0x000000092a00780c */ /* 0x000fe200057a1670 */
[----:B------:R-:W-:Y:S01]  /*c800*/  FMUL R220, R220, UR20 ;  /* 0x00000014dcdc7c20 */ /* 0x000fe20008400000 */
[----:B------:R-:W-:Y:S01]  /*c810*/  F2FP.SATFINITE.E5M2.F32.PACK_AB_MERGE_C R221, RZ, R221, RZ ;  /* 0x000000ddffdd723e */ /* 0x000fe200048060ff */
[----:B------:R0:W-:Y:S01]  /*c820*/  @!P0 STG.E.U8 desc[UR14][R24.64+0x8], R33 ;  /* 0x0000082118008986 */ /* 0x0001e2000c10110e */
[----:B------:R-:W-:-:S03]  /*c830*/  ISETP.LT.OR P0, PT, R42, 0x11, !P3 ;  /* 0x000000112a00780c */ /* 0x000fc60005f01670 */
[----:B------:R-:W-:Y:S01]  /*c840*/  @!P1 STG.E.U8 desc[UR14][R24.64+0x9], R223 ;  /* 0x000009df18009986 */ /* 0x000fe2000c10110e */
[----:B------:R-:W-:-:S03]  /*c850*/  ISETP.LT.OR P1, PT, R42, 0x12, !P3 ;  /* 0x000000122a00780c */ /* 0x000fc60005f21670 */
[----:B------:R-:W-:Y:S01]  /*c860*/  @!P6 STG.E.U8 desc[UR14][R26.64+0x9], R221 ;  /* 0x000009dd1a00e986 */ /* 0x000fe2000c10110e */
[C---:B------:R-:W-:Y:S01]  /*c870*/  ISETP.LT.OR P6, PT, R42.reuse, 0x12, !P2 ;  /* 0x000000122a00780c */ /* 0x040fe200057c1670 */
[----:B------:R-:W-:Y:S01]  /*c880*/  FMUL R219, R219, UR20 ;  /* 0x00000014dbdb7c20 */ /* 0x000fe20008400000 */
[----:B--2---:R-:W-:Y:S01]  /*c890*/  F2FP.SATFINITE.E5M2.F32.PACK_AB_MERGE_C R35, RZ, R222, RZ ;  /* 0x000000deff23723e */ /* 0x004fe200048060ff */
[----:B------:R-:W-:Y:S01]  /*c8a0*/  FMUL R217, R217, UR20 ;  /* 0x00000014d9d97c20 */ /* 0x000fe20008400000 */
[----:B0-----:R-:W-:Y:S01]  /*c8b0*/  F2FP.SATFINITE.E5M2.F32.PACK_AB_MERGE_C R33, RZ, R220, RZ ;  /* 0x000000dcff21723e */ /* 0x001fe200048060ff */
[----:B------:R-:W2:Y:S01]  /*c8c0*/  LDL.LU R226, [R1+0x8] ;  /* 0x0000080001e27983 */ /* 0x000ea20000300800 */
[----:B------:R-:W-:Y:S02]  /*c8d0*/  F2FP.SATFINITE.E5M2.F32.PACK_AB_MERGE_C R219, RZ, R219, RZ ;  /* 0x000000dbffdb723e */ /* 0x000fe400048060ff */
[----:B------:R-:W-:Y:S01]  /*c8e0*/  F2FP.SATFINITE.E5M2.F32.PACK_AB_MERGE_C R217, RZ, R217, RZ ;  /* 0x000000d9ffd9723e */ /* 0x000fe200048060ff */
[----:B------:R0:W-:Y:S01]  /*c8f0*/  @!P5 STG.E.U8 desc[UR14][R26.64+0x8], R35 ;  /* 0x000008231a00d986 */ /* 0x0001e2000c10110e */
[----:B------:R-:W-:Y:S01]  /*c900*/  ISETP.LT.OR P5, PT, R42, 0x11, !P2 ;  /* 0x000000112a00780c */ /* 0x000fe200057a1670 */
[----:B------:R-:W-:-:S02]  /*c910*/  FMUL R218, R218, UR20 ;  /* 0x00000014dada7c20 */ /* 0x000fc40008400000 */
[----:B------:R-:W3:Y:S04]  /*c920*/  LDL.LU R227, [R1+0x4] ;  /* 0x0000040001e37983 */ /* 0x000ee80000300800 */
[----:B------:R-:W4:Y:S04]  /*c930*/  LDL.LU R225, [R1] ;  /* 0x0000000001e17983 */ /* 0x000f280000300800 */
[----:B------:R1:W-:Y:S01]  /*c940*/  @!P0 STG.E.U8 desc[UR14][R24.64+0x10], R33 ;  /* 0x0000102118008986 */ /* 0x0003e2000c10110e */
[----:B------:R-:W-:-:S03]  /*c950*/  ISETP.LT.OR P0, PT, R42, 0x19, !P3 ;  /* 0x000000192a00780c */ /* 0x000fc60005f01670 */
[----:B------:R-:W-:Y:S01]  /*c960*/  @!P1 STG.E.U8 desc[UR14][R24.64+0x11], R219 ;  /* 0x000011db18009986 */ /* 0x000fe2000c10110e */
[----:B------:R-:W-:-:S03]  /*c970*/  ISETP.LT.OR P1, PT, R42, 0x1a, !P3 ;  /* 0x0000001a2a00780c */ /* 0x000fc60005f21670 */
[----:B------:R-:W-:Y:S01]  /*c980*/  @!P6 STG.E.U8 desc[UR14][R26.64+0x11], R217 ;  /* 0x000011d91a00e986 */ /* 0x000fe2000c10110e */
[----:B------:R-:W-:Y:S01]  /*c990*/  ISETP.LT.OR P6, PT, R42, 0x1a, !P2 ;  /* 0x0000001a2a00780c */ /* 0x000fe200057c1670 */
[----:B------:R-:W-:Y:S01]  /*c9a0*/  FMUL R216, R216, UR20 ;  /* 0x00000014d8d87c20 */ /* 0x000fe20008400000 */
[----:B0-----:R-:W-:Y:S01]  /*c9b0*/  F2FP.SATFINITE.E5M2.F32.PACK_AB_MERGE_C R35, RZ, R218, RZ ;  /* 0x000000daff23723e */ /* 0x001fe200048060ff */
[----:B------:R-:W-:Y:S01]  /*c9c0*/  FMUL R215, R215, UR20 ;  /* 0x00000014d7d77c20 */ /* 0x000fe20008400000 */
[----:B------:R-:W-:Y:S01]  /*c9d0*/  FMUL R213, R213, UR20 ;  /* 0x00000014d5d57c20 */ /* 0x000fe20008400000 */
[----:B------:R-:W-:Y:S01]  /*c9e0*/  FMUL R214, R214, UR20 ;  /* 0x00000014d6d67c20 */ /* 0x000fe20008400000 */
[----:B-1----:R-:W-:Y:S01]  /*c9f0*/  F2FP.SATFINITE.E5M2.F32.PACK_AB_MERGE_C R33, RZ, R216, RZ ;  /* 0x000000d8ff21723e */ /* 0x002fe200048060ff */
[----:B------:R0:W-:Y:S01]  /*ca00*/  @!P5 STG.E.U8 desc[UR14][R26.64+0x10], R35 ;  /* 0x000010231a00d986 */ /* 0x0001e2000c10110e */
[----:B------:R-:W-:Y:S02]  /*ca10*/  F2FP.SATFINITE.E5M2.F32.PACK_AB_MERGE_C R215, RZ, R215, RZ ;  /* 0x000000d7ffd7723e */ /* 0x000fe400048060ff */
        /* <DEDUP_REMOVED lines=12> */
[----:B-1----:R-:W-:Y:S01]  /*cae0*/  F2FP.SATFINITE.E5M2.F32.PACK_AB_MERGE_C R33, RZ, R212, RZ ;  /* 0x000000d4ff21723e */ /* 0x002fe200048060ff */
[----:B------:R-:W-:Y:S01]  /*caf0*/  FMUL R210, R210, UR20 ;  /* 0x00000014d2d27c20 */ /* 0x000fe20008400000 */
[----:B------:R-:W-:Y:S01]  /*cb00*/  F2FP.SATFINITE.E5M2.F32.PACK_AB_MERGE_C R211, RZ, R211, RZ ;  /* 0x000000d3ffd3723e */ /* 0x000fe200048060ff */
[----:B------:R0:W-:Y:S01]  /*cb10*/  @!P5 STG.E.U8 desc[UR14][R26.64+0x18], R35 ;  /* 0x000018231a00d986 */ /* 0x0001e2000c10110e */
[C---:B------:R-:W-:Y:S02]  /*cb20*/  ISETP.LT.OR P5, PT, R42.reuse, 0x21, !P2 ;  /* 0x000000212a00780c */ /* 0x040fe400057a1670 */
        /* <DEDUP_REMOVED lines=111> */
[C---:B------:R-:W-:Y:S01]  /*d220*/  ISETP.LT.OR P5, PT, R42.reuse, 0x59, !P2 ;  /* 0x000000592a00780c */ /* 0x040fe200057a1670 */
[----:B------:R-:W-:Y:S01]  /*d230*/  FMUL R179, R179, UR20 ;  /* 0x00000014b3b37c20 */ /* 0x000fe20008400000 */
[----:B------:R-:W-:Y:S01]  /*d240*/  F2FP.SATFINITE.E5M2.F32.PACK_AB_MERGE_C R181, RZ, R181, RZ ;  /* 0x000000b5ffb5723e */ /* 0x000fe200048060ff */
[----:B------:R1:W-:Y:S04]  /*d250*/  @!P0 STG.E.U8 desc[UR14][R24.64+0x58], R33 ;  /* 0x0000582118008986 */ /* 0x0003e8000c10110e */
[----:B------:R-:W-:Y:S04]  /*d260*/  @!P1 STG.E.U8 desc[UR14][R24.64+0x59], R183 ;  /* 0x000059b718009986 */ /* 0x000fe8000c10110e */
[----:B------:R-:W-:Y:S01]  /*d270*/  @!P6 STG.E.U8 desc[UR14][R26.64+0x59], R181 ;  /* 0x000059b51a00e986 */ /* 0x000fe2000c10110e */
[----:B------:R-:W-:-:S02]  /*d280*/  ISETP.LT.OR P6, PT, R42, 0x62, !P3 ;  /* 0x000000622a00780c */ /* 0x000fc40005fc1670 */
[----:B0-----:R-:W-:Y:S01]  /*d290*/  F2FP.SATFINITE.E5M2.F32.PACK_AB_MERGE_C R35, RZ, R182, RZ ;  /* 0x000000b6ff23723e */ /* 0x001fe200048060ff */
[----:B------:R-:W-:Y:S01]  /*d2a0*/  FMUL R180, R180, UR20 ;  /* 0x00000014b4b47c20 */ /* 0x000fe20008400000 */
[----:B------:R-:W-:Y:S01]  /*d2b0*/  F2FP.SATFINITE.E5M2.F32.PACK_AB_MERGE_C R179, RZ, R179, RZ ;  /* 0x000000b3ffb3723e */ /* 0x000fe200048060ff */
[----:B------:R-:W-:Y:S01]  /*d2c0*/  FMUL R178, R178, UR20 ;  /* 0x00000014b2b27c20 */ /* 0x000fe20008400000 */
[----:B------:R-:W-:Y:S01]  /*d2d0*/  FMUL R177, R177, UR20 ;  /* 0x00000014b1b17c20 */ /* 0x000fe20008400000 */
[----:B------:R0:W-:Y:S01]  /*d2e0*/  @!P5 STG.E.U8 desc[UR14][R26.64+0x58], R35 ;  /* 0x000058231a00d986 */ /* 0x0001e2000c10110e */
[C---:B------:R-:W-:Y:S02]  /*d2f0*/  ISETP.LT.OR P5, PT, R42.reuse, 0x61, !P3 ;  /* 0x000000612a00780c */ /* 0x040fe40005fa1670 */
[----:B------:R-:W-:Y:S01]  /*d300*/  ISETP.LT.OR P0, PT, R42, 0x61, !P2 ;  /* 0x000000612a00780c */ /* 0x000fe20005701670 */
[----:B------:R-:W-:Y:S01]  /*d310*/  FMUL R176, R176, UR20 ;  /* 0x00000014b0b07c20 */ /* 0x000fe20008400000 */
[C---:B------:R-:W-:Y:S01]  /*d320*/  ISETP.LT.OR P1, PT, R42.reuse, 0x62, !P2 ;  /* 0x000000622a00780c */ /* 0x040fe20005721670 */
[----:B------:R-:W-:Y:S01]  /*d330*/  @!P6 STG.E.U8 desc[UR14][R24.64+0x61], R179 ;  /* 0x000061b31800e986 */ /* 0x000fe2000c10110e */
[----:B------:R-:W-:-:S02]  /*d340*/  ISETP.LT.OR P6, PT, R42, 0x69, !P3 ;  /* 0x000000692a00780c */ /* 0x000fc40005fc1670 */
[----:B-1----:R-:W-:Y:S01]  /*d350*/  F2FP.SATFINITE.E5M2.F32.PACK_AB_MERGE_C R33, RZ, R180, RZ ;  /* 0x000000b4ff21723e */ /* 0x002fe200048060ff */
[----:B------:R-:W-:Y:S01]  /*d360*/  FMUL R175, R175, UR20 ;  /* 0x00000014afaf7c20 */ /* 0x000fe20008400000 */
[----:B------:R-:W-:Y:S01]  /*d370*/  F2FP.SATFINITE.E5M2.F32.PACK_AB_MERGE_C R177, RZ, R177, RZ ;  /* 0x000000b1ffb1723e */ /* 0x000fe200048060ff */
[----:B------:R-:W-:Y:S01]  /*d380*/  FMUL R174, R174, UR20 ;  /* 0x00000014aeae7c20 */ /* 0x000fe20008400000 */
[----:B0-----:R-:W-:Y:S01]  /*d390*/  F2FP.SATFINITE.E5M2.F32.PACK_AB_MERGE_C R35, RZ, R178, RZ ;  /* 0x000000b2ff23723e */ /* 0x001fe200048060ff */
[----:B------:R0:W-:Y:S01]  /*d3a0*/  @!P5 STG.E.U8 desc[UR14][R24.64+0x60], R33 ;  /* 0x000060211800d986 */ /* 0x0001e2000c10110e */
[----:B------:R-:W-:-:S03]  /*d3b0*/  F2FP.SATFINITE.E5M2.F32.PACK_AB_MERGE_C R37, RZ, R176, RZ ;  /* 0x000000b0ff25723e */ /* 0x000fc600048060ff */
[----:B------:R1:W-:Y:S01]  /*d3c0*/  @!P0 STG.E.U8 desc[UR14][R26.64+0x60], R35 ;  /* 0x000060231a008986 */ /* 0x0003e2000c10110e */
[----:B------:R-:W-:-:S03]  /*d3d0*/  ISETP.LT.OR P0, PT, R42, 0x6a, !P3 ;  /* 0x0000006a2a00780c */ /* 0x000fc60005f01670 */
[----:B------:R-:W-:Y:S01]  /*d3e0*/  @!P1 STG.E.U8 desc[UR14][R26.64+0x61], R177 ;  /* 0x000061b11a009986 */ /* 0x000fe2000c10110e */
[C---:B------:R-:W-:Y:S02]  /*d3f0*/  ISETP.LT.OR P1, PT, R42.reuse, 0x69, !P2 ;  /* 0x000000692a00780c */ /* 0x040fe40005721670 */
[C---:B------:R-:W-:Y:S01]  /*d400*/  ISETP.LT.OR P5, PT, R42.reuse, 0x6a, !P2 ;  /* 0x0000006a2a00780c */ /* 0x040fe200057a1670 */
[----:B------:R-:W-:Y:S01]  /*d410*/  @!P6 STG.E.U8 desc[UR14][R24.64+0x68], R37 ;  /* 0x000068251800e986 */ /* 0x000fe2000c10110e */
[----:B------:R-:W-:Y:S01]  /*d420*/  ISETP.LT.OR P6, PT, R42, 0x71, !P3 ;  /* 0x000000712a00780c */ /* 0x000fe20005fc1670 */
[----:B------:R-:W-:Y:S01]  /*d430*/  FMUL R173, R173, UR20 ;  /* 0x00000014adad7c20 */ /* 0x000fe20008400000 */
[----:B------:R-:W-:Y:S01]  /*d440*/  F2FP.SATFINITE.E5M2.F32.PACK_AB_MERGE_C R175, RZ, R175, RZ ;  /* 0x000000afffaf723e */ /* 0x000fe200048060ff */
[----:B------:R-:W-:Y:S01]  /*d450*/  FMUL R172, R172, UR20 ;  /* 0x00000014acac7c20 */ /* 0x000fe20008400000 */
[----:B0-----:R-:W-:Y:S01]  /*d460*/  F2FP.SATFINITE.E5M2.F32.PACK_AB_MERGE_C R33, RZ, R174, RZ ;  /* 0x000000aeff21723e */ /* 0x001fe200048060ff */
[----:B------:R-:W-:Y:S01]  /*d470*/  FMUL R171, R171, UR20 ;  /* 0x00000014abab7c20 */ /* 0x000fe20008400000 */
[----:B------:R-:W-:Y:S01]  /*d480*/  F2FP.SATFINITE.E5M2.F32.PACK_AB_MERGE_C R173, RZ, R173, RZ ;  /* 0x000000adffad723e */ /* 0x000fe200048060ff */
[----:B------:R-:W-:Y:S01]  /*d490*/  @!P0 STG.E.U8 desc[UR14][R24.64+0x69], R175 ;  /* 0x000069af18008986 */ /* 0x000fe2000c10110e */
[----:B-1----:R-:W-:-:S02]  /*d4a0*/  F2FP.SATFINITE.E5M2.F32.PACK_AB_MERGE_C R35, RZ, R172, RZ ;  /* 0x000000acff23723e */ /* 0x002fc400048060ff */
[C---:B------:R-:W-:Y:S01]  /*d4b0*/  ISETP.LT.OR P0, PT, R42.reuse, 0x72, !P3 ;  /* 0x000000722a00780c */ /* 0x040fe20005f01670 */
[----:B------:R0:W-:Y:S01]  /*d4c0*/  @!P1 STG.E.U8 desc[UR14][R26.64+0x68], R33 ;  /* 0x000068211a009986 */ /* 0x0001e2000c10110e */
[----:B------:R-:W-:Y:S01]  /*d4d0*/  ISETP.LT.OR P1, PT, R42, 0x71, !P2 ;  /* 0x000000712a00780c */ /* 0x000fe20005721670 */
[----:B------:R-:W-:Y:S02]  /*d4e0*/  FMUL R170, R170, UR20 ;  /* 0x00000014aaaa7c20 */ /* 0x000fe40008400000 */
[----:B------:R-:W-:Y:S01]  /*d4f0*/  @!P5 STG.E.U8 desc[UR14][R26.64+0x69], R173 ;  /* 0x000069ad1a00d986 */ /* 0x000fe2000c10110e */
[C---:B------:R-:W-:Y:S01]  /*d500*/  ISETP.LT.OR P5, PT, R42.reuse, 0x72, !P2 ;  /* 0x000000722a00780c */ /* 0x040fe200057a1670 */
[----:B------:R-:W-:Y:S02]  /*d510*/  FMUL R169, R169, UR20 ;  /* 0x00000014a9a97c20 */ /* 0x000fe40008400000 */
[----:B------:R1:W-:Y:S01]  /*d520*/  @!P6 STG.E.U8 desc[UR14][R24.64+0x70], R35 ;  /* 0x000070231800e986 */ /* 0x0003e2000c10110e */
[----:B------:R-:W-:-:S02]  /*d530*/  ISETP.LT.OR P6, PT, R42, 0x79, !P3 ;  /* 0x000000792a00780c */ /* 0x000fc40005fc1670 */
        /* <DEDUP_REMOVED lines=8> */
[----:B------:R-:W-:Y:S02]  /*d5c0*/  F2FP.SATFINITE.E5M2.F32.PACK_AB_MERGE_C R167, RZ, R167, RZ ;  /* 0x000000a7ffa7723e */ /* 0x000fe400048060ff */
[----:B-1----:R-:W-:Y:S01]  /*d5d0*/  F2FP.SATFINITE.E5M2.F32.PACK_AB_MERGE_C R35, RZ, R168, RZ ;  /* 0x000000a8ff23723e */ /* 0x002fe200048060ff */
[----:B------:R-:W-:Y:S01]  /*d5e0*/  @!P1 STG.E.U8 desc[UR14][R26.64+0x70], R33 ;  /* 0x000070211a009986 */ /* 0x000fe2000c10110e */
[----:B------:R-:W-:-:S03]  /*d5f0*/  ISETP.GE.AND P1, PT, R41, 0x81, PT ;  /* 0x000000812900780c */ /* 0x000fc60003f26270 */
[----:B------:R-:W-:Y:S01]  /*d600*/  @!P5 STG.E.U8 desc[UR14][R26.64+0x71], R169 ;  /* 0x000071a91a00d986 */ /* 0x000fe2000c10110e */
[C---:B------:R-:W-:Y:S02]  /*d610*/  ISETP.LT.OR P5, PT, R42.reuse, 0x79, !P2 ;  /* 0x000000792a00780c */ /* 0x040fe400057a1670 */
[C---:B------:R-:W-:Y:S01]  /*d620*/  ISETP.LT.OR P2, PT, R42.reuse, 0x7a, !P2 ;  /* 0x0000007a2a00780c */ /* 0x040fe20005741670 */
[----:B------:R-:W-:Y:S01]  /*d630*/  @!P6 STG.E.U8 desc[UR14][R24.64+0x78], R35 ;  /* 0x000078231800e986 */ /* 0x000fe2000c10110e */
[C---:B------:R-:W-:Y:S01]  /*d640*/  ISETP.LT.OR P6, PT, R42.reuse, 0x1, !P1 ;  /* 0x000000012a00780c */ /* 0x040fe20004fc1670 */
[----:B------:R-:W-:Y:S02]  /*d650*/  FMUL R165, R165, UR20 ;  /* 0x00000014a5a57c20 */ /* 0x000fe40008400000 */
[----:B------:R0:W-:Y:S01]  /*d660*/  @!P3 STG.E.U8 desc[UR14][R24.64+0x79], R167 ;  /* 0x000079a71800b986 */ /* 0x0001e2000c10110e */
[----:B------:R-:W-:Y:S01]  /*d670*/  ISETP.LT.OR P3, PT, R42, 0x2, !P1 ;  /* 0x000000022a00780c */ /* 0x000fe20004f61670 */
[----:B------:R-:W-:Y:S01]  /*d680*/  FMUL R164, R164, UR20 ;  /* 0x00000014a4a47c20 */ /* 0x000fe20008400000 */
[----:B------:R-:W-:Y:S01]  /*d690*/  FMUL R163, R163, UR20 ;  /* 0x00000014a3a37c20 */ /* 0x000fe20008400000 */
[----:B------:R-:W-:Y:S01]  /*d6a0*/  F2FP.SATFINITE.E5M2.F32.PACK_AB_MERGE_C R37, RZ, R166, RZ ;  /* 0x000000a6ff25723e */ /* 0x000fe200048060ff */
[----:B------:R-:W-:Y:S01]  /*d6b0*/  FMUL R162, R162, UR20 ;  /* 0x00000014a2a27c20 */ /* 0x000fe20008400000 */
[----:B------:R-:W-:Y:S01]  /*d6c0*/  F2FP.SATFINITE.E5M2.F32.PACK_AB_MERGE_C R165, RZ, R165, RZ ;  /* 0x000000a5ffa5723e */ /* 0x000fe200048060ff */
[----:B------:R-:W-:Y:S01]  /*d6d0*/  FMUL R161, R161, UR20 ;  /* 0x00000014a1a17c20 */ /* 0x000fe20008400000 */
[----:B------:R-:W-:Y:S01]  /*d6e0*/  F2FP.SATFINITE.E5M2.F32.PACK_AB_MERGE_C R163, RZ, R163, RZ ;  /* 0x000000a3ffa3723e */ /* 0x000fe200048060ff */
[----:B------:R-:W-:Y:S01]  /*d6f0*/  FMUL R160, R160, UR20 ;  /* 0x00000014a0a07c20 */ /* 0x000fe20008400000 */
[----:B------:R-:W-:Y:S01]  /*d700*/  ISETP.GE.AND P0, PT, R41, 0x89, PT ;  /* 0x000000892900780c */ /* 0x000fe20003f06270 */
[----:B------:R-:W-:Y:S01]  /*d710*/  FMUL R159, R159, UR20 ;  /* 0x000000149f9f7c20 */ /* 0x000fe20008400000 */
[----:B0-----:R-:W-:Y:S01]  /*d720*/  F2FP.SATFINITE.E5M2.F32.PACK_AB_MERGE_C R25, RZ, R164, RZ ;  /* 0x000000a4ff19723e */ /* 0x001fe200048060ff */
[----:B------:R-:W-:Y:S01]  /*d730*/  @!P5 STG.E.U8 desc[UR14][R26.64+0x78], R37 ;  /* 0x000078251a00d986 */ /* 0x000fe2000c10110e */
[----:B------:R-:W-:-:S03]  /*d740*/  ISETP.LT.OR P5, PT, R42, 0x1, !P0 ;  /* 0x000000012a00780c */ /* 0x000fc600047a1670 */
[----:B------:R-:W-:Y:S04]  /*d750*/  @!P2 STG.E.U8 desc[UR14][R26.64+0x79], R165 ;  /* 0x000079a51a00a986 */ /* 0x000fe8000c10110e */
[----:B------:R0:W-:Y:S01]  /*d760*/  @!P6 STG.E.U8 desc[UR14][R28.64], R25 ;  /* 0x000000191c00e986 */ /* 0x0001e2000c10110e */
[----:B------:R-:W-:-:S03]  /*d770*/  ISETP.LT.OR P6, PT, R42, 0x2, !P0 ;  /* 0x000000022a00780c */ /* 0x000fc600047c1670 */
[----:B------:R-:W-:Y:S01]  /*d780*/  @!P3 STG.E.U8 desc[UR14][R28.64+0x1], R163 ;  /* 0x000001a31c00b986 */ /* 0x000fe2000c10110e */
[C---:B------:R-:W-:Y:S02]  /*d790*/  ISETP.LT.OR P3, PT, R42.reuse, 0x9, !P1 ;  /* 0x000000092a00780c */ /* 0x040fe40004f61670 */
[----:B------:R-:W-:Y:S01]  /*d7a0*/  ISETP.LT.OR P2, PT, R42, 0xa, !P1 ;  /* 0x0000000a2a00780c */ /* 0x000fe20004f41670 */
[----:B------:R-:W-:Y:S01]  /*d7b0*/  FMUL R158, R158, UR20 ;  /* 0x000000149e9e7c20 */ /* 0x000fe20008400000 */
[----:B------:R-:W-:Y:S01]  /*d7c0*/  F2FP.SATFINITE.E5M2.F32.PACK_AB_MERGE_C R33, RZ, R162, RZ ;  /* 0x000000a2ff21723e */ /* 0x000fe200048060ff */
[----:B------:R-:W-:Y:S01]  /*d7d0*/  FMUL R157, R157, UR20 ;  /* 0x000000149d9d7c20 */ /* 0x000fe20008400000 */
[----:B------:R-:W-:Y:S01]  /*d7e0*/  F2FP.SATFINITE.E5M2.F32.PACK_AB_MERGE_C R161, RZ, R161, RZ ;  /* 0x000000a1ffa1723e */ /* 0x000fe200048060ff */
[----:B------:R-:W-:Y:S01]  /*d7f0*/  FMUL R156, R156, UR20 ;  /* 0x000000149c9c7c20 */ /* 0x000fe20008400000 */
[----:B0-----:R-:W-:Y:S01]  /*d800*/  F2FP.SATFINITE.E5M2.F32.PACK_AB_MERGE_C R25, RZ, R160, RZ ;  /* 0x000000a0ff19723e */ /* 0x001fe200048060ff */
[----:B------:R-:W-:Y:S01]  /*d810*/  @!P5 STG.E.U8 desc[UR14][R30.64], R33 ;  /* 0x000000211e00d986 */ /* 0x000fe2000c10110e */
[----:B------:R-:W-:-:S02]  /*d820*/  F2FP.SATFINITE.E5M2.F32.PACK_AB_MERGE_C R159, RZ, R159, RZ ;  /* 0x0000009fff9f723e */ /* 0x000fc400048060ff */
[C---:B------:R-:W-:Y:S01]  /*d830*/  ISETP.LT.OR P5, PT, R42.reuse, 0x9, !P0 ;  /* 0x000000092a00780c */ /* 0x040fe200047a1670 */
[----:B------:R-:W-:Y:S01]  /*d840*/  @!P6 STG.E.U8 desc[UR14][R30.64+0x1], R161 ;  /* 0x000001a11e00e986 */ /* 0x000fe2000c10110e */
[----:B------:R-:W-:-:S03]  /*d850*/  ISETP.LT.OR P6, PT, R42, 0xa, !P0 ;  /* 0x0000000a2a00780c */ /* 0x000fc600047c1670 */
[----:B------:R0:W-:Y:S01]  /*d860*/  @!P3 STG.E.U8 desc[UR14][R28.64+0x8], R25 ;  /* 0x000008191c00b986 */ /* 0x0001e2000c10110e */
[----:B------:R-:W-:-:S03]  /*d870*/  ISETP.LT.OR P3, PT, R42, 0x11, !P1 ;  /* 0x000000112a00780c */ /* 0x000fc60004f61670 */
[----:B------:R-:W-:Y:S01]  /*d880*/  @!P2 STG.E.U8 desc[UR14][R28.64+0x9], R159 ;  /* 0x0000099f1c00a986 */ /* 0x000fe2000c10110e */
[----:B------:R-:W-:Y:S01]  /*d890*/  ISETP.LT.OR P2, PT, R42, 0x12, !P1 ;  /* 0x000000122a00780c */ /* 0x000fe20004f41670 */
[----:B------:R-:W-:Y:S01]  /*d8a0*/  FMUL R155, R155, UR20 ;  /* 0x000000149b9b7c20 */ /* 0x000fe20008400000 */
[----:B------:R-:W-:Y:S01]  /*d8b0*/  F2FP.SATFINITE.E5M2.F32.PACK_AB_MERGE_C R27, RZ, R158, RZ ;  /* 0x0000009eff1b723e */ /* 0x000fe200048060ff */
[----:B------:R-:W-:Y:S01]  /*d8c0*/  FMUL R154, R154, UR20 ;  /* 0x000000149a9a7c20 */ /* 0x000fe20008400000 */
[----:B------:R-:W-:Y:S01]  /*d8d0*/  F2FP.SATFINITE.E5M2.F32.PACK_AB_MERGE_C R157, RZ, R157, RZ ;  /* 0x0000009dff9d723e */ /* 0x000fe200048060ff */
[----:B------:R-:W-:Y:S01]  /*d8e0*/  FMUL R153, R153, UR20 ;  /* 0x0000001499997c20 */ /* 0x000fe20008400000 */
        /* <DEDUP_REMOVED lines=25> */
[----:B------:R1:W-:Y:S01]  /*da80*/  @!P2 STG.E.U8 desc[UR14][R28.64+0x19], R23 ;  /* 0x000019171c00a986 */ /* 0x0003e2000c10110e */
        /* <DEDUP_REMOVED lines=11> */
[----:B------:R0:W-:Y:S01]  /*db40*/  @!P6 STG.E.U8 desc[UR14][R30.64+0x19], R21 ;  /* 0x000019151e00e986 */ /* 0x0001e2000c10110e */
[----:B------:R-:W-:-:S03]  /*db50*/  ISETP.LT.OR P6, PT, R42, 0x22, !P0 ;  /* 0x000000222a00780c */ /* 0x000fc600047c1670 */
[----:B------:R-:W-:Y:S01]  /*db60*/  @!P3 STG.E.U8 desc[UR14][R28.64+0x20], R25 ;  /* 0x000020191c00b986 */ /* 0x000fe2000c10110e */
[----:B------:R-:W-:-:S03]  /*db70*/  ISETP.LT.OR P3, PT, R42, 0x29, !P1 ;  /* 0x000000292a00780c */ /* 0x000fc60004f61670 */
[----:B------:R2:W-:Y:S01]  /*db80*/  @!P2 STG.E.U8 desc[UR14][R28.64+0x21], R19 ;  /* 0x000021131c00a986 */ /* 0x0005e2000c10110e */
[----:B------:R-:W-:Y:S01]  /*db90*/  ISETP.LT.OR P2, PT, R42, 0x2a, !P1 ;  /* 0x0000002a2a00780c */ /* 0x000fe20004f41670 */
[----:B------:R-:W-:Y:S01]  /*dba0*/  FMUL R15, R15, UR20 ;  /* 0x000000140f0f7c20 */ /* 0x000fe20008400000 */
[----:B-1----:R-:W-:Y:S01]  /*dbb0*/  F2FP.SATFINITE.E5M2.F32.PACK_AB_MERGE_C R23, RZ, R18, RZ ;  /* 0x00000012ff17723e */ /* 0x002fe200048060ff */
[----:B------:R-:W-:Y:S01]  /*dbc0*/  FMUL R14, R14, UR20 ;  /* 0x000000140e0e7c20 */ /* 0x000fe20008400000 */
[----:B------:R-:W-:Y:S01]  /*dbd0*/  F2FP.SATFINITE.E5M2.F32.PACK_AB_MERGE_C R17, RZ, R17, RZ ;  /* 0x00000011ff11723e */ /* 0x000fe200048060ff */
[----:B------:R-:W-:Y:S01]  /*dbe0*/  FMUL R13, R13, UR20 ;  /* 0x000000140d0d7c20 */ /* 0x000fe20008400000 */
[----:B0-----:R-:W-:Y:S01]  /*dbf0*/  F2FP.SATFINITE.E5M2.F32.PACK_AB_MERGE_C R21, RZ, R16, RZ ;  /* 0x00000010ff15723e */ /* 0x001fe200048060ff */
[----:B------:R-:W-:Y:S01]  /*dc00*/  @!P5 STG.E.U8 desc[UR14][R30.64+0x20], R23 ;  /* 0x000020171e00d986 */ /* 0x000fe2000c10110e */
[----:B------:R-:W-:Y:S02]  /*dc10*/  F2FP.SATFINITE.E5M2.F32.PACK_AB_MERGE_C R15, RZ, R15, RZ ;  /* 0x0000000fff0f723e */ /* 0x000fe400048060ff */
[C---:B------:R-:W-:Y:S01]  /*dc20*/  ISETP.LT.OR P5, PT, R42.reuse, 0x29, !P0 ;  /* 0x000000292a00780c */ /* 0x040fe200047a1670 */
[----:B------:R-:W-:Y:S01]  /*dc30*/  @!P6 STG.E.U8 desc[UR14][R30.64+0x21], R17 ;  /* 0x000021111e00e986 */ /* 0x000fe2000c10110e */
[----:B------:R-:W-:-:S03]  /*dc40*/  ISETP.LT.OR P6, PT, R42, 0x2a, !P0 ;  /* 0x0000002a2a00780c */ /* 0x000fc600047c1670 */
[----:B------:R-:W-:Y:S01]  /*dc50*/  @!P3 STG.E.U8 desc[UR14][R28.64+0x28], R21 ;  /* 0x000028151c00b986 */ /* 0x000fe2000c10110e */
[----:B------:R-:W-:Y:S01]  /*dc60*/  ISETP.LT.OR P3, PT, R42, 0x31, !P1 ;  /* 0x000000312a00780c */ /* 0x000fe20004f61670 */
[----:B------:R-:W-:Y:S02]  /*dc70*/  FMUL R12, R12, UR20 ;  /* 0x000000140c0c7c20 */ /* 0x000fe40008400000 */
[----:B------:R0:W-:Y:S01]  /*dc80*/  @!P2 STG.E.U8 desc[UR14][R28.64+0x29], R15 ;  /* 0x0000290f1c00a986 */ /* 0x0001e2000c10110e */
[----:B------:R-:W-:Y:S01]  /*dc90*/  ISETP.LT.OR P2, PT, R42, 0x32, !P1 ;  /* 0x000000322a00780c */ /* 0x000fe20004f41670 */
[----:B------:R-:W-:Y:S01]  /*dca0*/  FMUL R11, R11, UR20 ;  /* 0x000000140b0b7c20 */ /* 0x000fe20008400000 */
[----:B--2---:R-:W-:Y:S01]  /*dcb0*/  F2FP.SATFINITE.E5M2.F32.PACK_AB_MERGE_C R19, RZ, R14, RZ ;  /* 0x0000000eff13723e */ /* 0x004fe200048060ff */
[----:B------:R-:W2:Y:S01]  /*dcc0*/  LDL.LU R222, [R1+0x18] ;  /* 0x0000180001de7983 */ /* 0x000ea20000300800 */
[----:B------:R-:W-:Y:S02]  /*dcd0*/  F2FP.SATFINITE.E5M2.F32.PACK_AB_MERGE_C R13, RZ, R13, RZ ;  /* 0x0000000dff0d723e */ /* 0x000fe400048060ff */
[----:B------:R-:W-:Y:S01]  /*dce0*/  F2FP.SATFINITE.E5M2.F32.PACK_AB_MERGE_C R11, RZ, R11, RZ ;  /* 0x0000000bff0b723e */ /* 0x000fe200048060ff */
[----:B------:R-:W-:Y:S01]  /*dcf0*/  @!P5 STG.E.U8 desc[UR14][R30.64+0x28], R19 ;  /* 0x000028131e00d986 */ /* 0x000fe2000c10110e */
[----:B0-----:R-:W-:-:S03]  /*dd00*/  F2FP.SATFINITE.E5M2.F32.PACK_AB_MERGE_C R15, RZ, R12, RZ ;  /* 0x0000000cff0f723e */ /* 0x001fc600048060ff */
[----:B------:R0:W-:Y:S01]  /*dd10*/  @!P6 STG.E.U8 desc[UR14][R30.64+0x29], R13 ;  /* 0x0000290d1e00e986 */ /* 0x0001e2000c10110e */
[C---:B------:R-:W-:Y:S02]  /*dd20*/  ISETP.LT.OR P5, PT, R42.reuse, 0x31, !P0 ;  /* 0x000000312a00780c */ /* 0x040fe400047a1670 */
[C---:B------:R-:W-:Y:S01]  /*dd30*/  ISETP.LT.OR P6, PT, R42.reuse, 0x32, !P0 ;  /* 0x000000322a00780c */ /* 0x040fe200047c1670 */
[----:B------:R-:W-:Y:S01]  /*dd40*/  @!P3 STG.E.U8 desc[UR14][R28.64+0x30], R15 ;  /* 0x0000300f1c00b986 */ /* 0x000fe2000c10110e */
[----:B------:R-:W-:Y:S01]  /*dd50*/  ISETP.LT.OR P3, PT, R42, 0x39, !P1 ;  /* 0x000000392a00780c */ /* 0x000fe20004f61670 */
[----:B------:R-:W-:Y:S01]  /*dd60*/  FMUL R10, R10, UR20 ;  /* 0x000000140a0a7c20 */ /* 0x000fe20008400000 */
[----:B------:R-:W-:Y:S01]  /*dd70*/  FMUL R9, R9, UR20 ;  /* 0x0000001409097c20 */ /* 0x000fe20008400000 */
[----:B------:R-:W2:Y:S01]  /*dd80*/  LDL.LU R223, [R1+0x14] ;  /* 0x0000140001df7983 */ /* 0x000ea20000300800 */
[----:B------:R-:W-:-:S03]  /*dd90*/  FMUL R8, R8, UR20 ;  /* 0x0000001408087c20 */ /* 0x000fc60008400000 */
[----:B------:R-:W2:Y:S01]  /*dda0*/  LDL.LU R221, [R1+0x10] ;  /* 0x0000100001dd7983 */ /* 0x000ea20000300800 */
[----:B------:R-:W-:-:S03]  /*ddb0*/  F2FP.SATFINITE.E5M2.F32.PACK_AB_MERGE_C R17, RZ, R10, RZ ;  /* 0x0000000aff11723e */ /* 0x000fc600048060ff */
[----:B------:R-:W2:Y:S01]  /*ddc0*/  LDL.LU R220, [R1+0xc] ;  /* 0x00000c0001dc7983 */ /* 0x000ea20000300800 */
[----:B------:R-:W-:Y:S01]  /*ddd0*/  F2FP.SATFINITE.E5M2.F32.PACK_AB_MERGE_C R9, RZ, R9, RZ ;  /* 0x00000009ff09723e */ /* 0x000fe200048060ff */
[----:B------:R-:W-:Y:S01]  /*dde0*/  FMUL R7, R7, UR20 ;  /* 0x0000001407077c20 */ /* 0x000fe20008400000 */
[----:B0-----:R-:W-:Y:S01]  /*ddf0*/  F2FP.SATFINITE.E5M2.F32.PACK_AB_MERGE_C R13, RZ, R8, RZ ;  /* 0x00000008ff0d723e */ /* 0x001fe200048060ff */
[----:B------:R0:W-:Y:S01]  /*de00*/  @!P2 STG.E.U8 desc[UR14][R28.64+0x31], R11 ;  /* 0x0000310b1c00a986 */ /* 0x0001e2000c10110e */
[----:B------:R-:W-:Y:S01]  /*de10*/  ISETP.LT.OR P2, PT, R42, 0x3a, !P1 ;  /* 0x0000003a2a00780c */ /* 0x000fe20004f41670 */
[----:B-----5:R-:W-:Y:S01]  /*de20*/  FMUL R2, R2, UR20 ;  /* 0x0000001402027c20 */ /* 0x020fe20008400000 */
[----:B------:R-:W-:Y:S01]  /*de30*/  F2FP.SATFINITE.E5M2.F32.PACK_AB_MERGE_C R7, RZ, R7, RZ ;  /* 0x00000007ff07723e */ /* 0x000fe200048060ff */
[----:B------:R-:W-:Y:S01]  /*de40*/  @!P5 STG.E.U8 desc[UR14][R30.64+0x30], R17 ;  /* 0x000030111e00d986 */ /* 0x000fe2000c10110e */
[----:B------:R-:W-:Y:S01]  /*de50*/  FMUL R3, R3, UR20 ;  /* 0x0000001403037c20 */ /* 0x000fe20008400000 */
[----:B------:R-:W-:Y:S01]  /*de60*/  FMUL R4, R4, UR20 ;  /* 0x0000001404047c20 */ /* 0x000fe20008400000 */
[C---:B------:R-:W-:Y:S01]  /*de70*/  ISETP.LT.OR P5, PT, R42.reuse, 0x39, !P0 ;  /* 0x000000392a00780c */ /* 0x040fe200047a1670 */
[----:B------:R1:W-:Y:S01]  /*de80*/  @!P6 STG.E.U8 desc[UR14][R30.64+0x31], R9 ;  /* 0x000031091e00e986 */ /* 0x0003e2000c10110e */
[----:B------:R-:W-:Y:S01]  /*de90*/  ISETP.LT.OR P6, PT, R42, 0x3a, !P0 ;  /* 0x0000003a2a00780c */ /* 0x000fe200047c1670 */
[----:B------:R-:W-:Y:S01]  /*dea0*/  FMUL R6, R6, UR20 ;  /* 0x0000001406067c20 */ /* 0x000fe20008400000 */
[----:B------:R-:W-:Y:S01]  /*deb0*/  FMUL R5, R5, UR20 ;  /* 0x0000001405057c20 */ /* 0x000fe20008400000 */
[----:B------:R3:W-:Y:S01]  /*dec0*/  @!P3 STG.E.U8 desc[UR14][R28.64+0x38], R13 ;  /* 0x0000380d1c00b986 */ /* 0x0007e2000c10110e */
[----:B------:R-:W-:Y:S01]  /*ded0*/  ISETP.LT.OR P3, PT, R42, 0x41, !P1 ;  /* 0x000000412a00780c */ /* 0x000fe20004f61670 */
[----:B------:R-:W-:Y:S01]  /*dee0*/  FMUL R0, R0, UR20 ;  /* 0x0000001400007c20 */ /* 0x000fe20008400000 */
[----:B0-----:R-:W-:Y:S01]  /*def0*/  F2FP.SATFINITE.E5M2.F32.PACK_AB_MERGE_C R11, RZ, R6, RZ ;  /* 0x00000006ff0b723e */ /* 0x001fe200048060ff */
[----:B------:R-:W2:Y:S01]  /*df00*/  LDL.LU R224, [R1+0x1c] ;  /* 0x00001c0001e07983 */ /* 0x000ea20000300800 */
[----:B------:R-:W-:-:S03]  /*df10*/  F2FP.SATFINITE.E5M2.F32.PACK_AB_MERGE_C R5, RZ, R5, RZ ;  /* 0x00000005ff05723e */ /* 0x000fc600048060ff */
[----:B------:R0:W-:Y:S01]  /*df20*/  @!P2 STG.E.U8 desc[UR14][R28.64+0x39], R7 ;  /* 0x000039071c00a986 */ /* 0x0001e2000c10110e */
[----:B-1----:R-:W-:Y:S01]  /*df30*/  F2FP.SATFINITE.E5M2.F32.PACK_AB_MERGE_C R9, RZ, R4, RZ ;  /* 0x00000004ff09723e */ /* 0x002fe200048060ff */
[----:B------:R-:W-:Y:S01]  /*df40*/  FMUL R4, R226, UR20 ;  /* 0x00000014e2047c20 */ /* 0x000fe20008400000 */
[C---:B------:R-:W-:Y:S01]  /*df50*/  ISETP.LT.OR P2, PT, R42.reuse, 0x42, !P1 ;  /* 0x000000422a00780c */ /* 0x040fe20004f41670 */
[----:B------:R-:W-:Y:S01]  /*df60*/  @!P5 STG.E.U8 desc[UR14][R30.64+0x38], R11 ;  /* 0x0000380b1e00d986 */ /* 0x000fe2000c10110e */
[----:B---3--:R-:W-:Y:S01]  /*df70*/  F2FP.SATFINITE.E5M2.F32.PACK_AB_MERGE_C R13, RZ, R2, RZ ;  /* 0x00000002ff0d723e */ /* 0x008fe200048060ff */
[----:B----4-:R-:W-:Y:S01]  /*df80*/  FMUL R2, R225, UR20 ;  /* 0x00000014e1027c20 */ /* 0x010fe20008400000 */
[----:B------:R-:W-:Y:S01]  /*df90*/  ISETP.LT.OR P5, PT, R42, 0x41, !P0 ;  /* 0x000000412a00780c */ /* 0x000fe200047a1670 */
[----:B------:R-:W3:Y:S01]  /*dfa0*/  LDL.LU R225, [R1+0x20] ;  /* 0x0000200001e17983 */ /* 0x000ee20000300800 */
[----:B0-----:R-:W-:Y:S01]  /*dfb0*/  F2FP.SATFINITE.E5M2.F32.PACK_AB_MERGE_C R7, RZ, R3, RZ ;  /* 0x00000003ff07723e */ /* 0x001fe200048060ff */
[----:B------:R-:W-:-:S02]  /*dfc0*/  FMUL R3, R227, UR20 ;  /* 0x00000014e3037c20 */ /* 0x000fc40008400000 */
[----:B------:R0:W-:Y:S01]  /*dfd0*/  @!P6 STG.E.U8 desc[UR14][R30.64+0x39], R5 ;  /* 0x000039051e00e986 */ /* 0x0001e2000c10110e */
[----:B------:R-:W-:-:S03]  /*dfe0*/  ISETP.LT.OR P6, PT, R42, 0x42, !P0 ;  /* 0x000000422a00780c */ /* 0x000fc600047c1670 */
[----:B------:R-:W4:Y:S04]  /*dff0*/  LDL.LU R227, [R1+0x24] ;  /* 0x0000240001e37983 */ /* 0x000f280000300800 */
[----:B------:R-:W4:Y:S04]  /*e000*/  LDL.LU R226, [R1+0x28] ;  /* 0x0000280001e27983 */ /* 0x000f280000300800 */
[----:B------:R-:W-:Y:S01]  /*e010*/  @!P3 STG.E.U8 desc[UR14][R28.64+0x40], R9 ;  /* 0x000040091c00b986 */ /* 0x000fe2000c10110e */
[C---:B------:R-:W-:Y:S02]  /*e020*/  ISETP.LT.OR P3, PT, R42.reuse, 0x49, !P1 ;  /* 0x000000492a00780c */ /* 0x040fe40004f61670 */
[----:B0-----:R-:W-:Y:S01]  /*e030*/  F2FP.SATFINITE.E5M2.F32.PACK_AB_MERGE_C R5, RZ, R0, RZ ;  /* 0x00000000ff05723e */ /* 0x001fe200048060ff */
[----:B------:R0:W-:Y:S01]  /*e040*/  @!P2 STG.E.U8 desc[UR14][R28.64+0x41], R7 ;  /* 0x000041071c00a986 */ /* 0x0001e2000c10110e */
[----:B------:R-:W-:-:S03]  /*e050*/  ISETP.LT.OR P2, PT, R42, 0x4a, !P1 ;  /* 0x0000004a2a00780c */ /* 0x000fc60004f41670 */
[----:B------:R-:W-:Y:S01]  /*e060*/  @!P5 STG.E.U8 desc[UR14][R30.64+0x40], R13 ;  /* 0x0000400d1e00d986 */ /* 0x000fe2000c10110e */
[----:B------:R-:W-:-:S03]  /*e070*/  ISETP.LT.OR P5, PT, R42, 0x49, !P0 ;  /* 0x000000492a00780c */ /* 0x000fc600047a1670 */
[----:B------:R1:W-:Y:S01]  /*e080*/  @!P6 STG.E.U8 desc[UR14][R30.64+0x41], R5 ;  /* 0x000041051e00e986 */ /* 0x0003e2000c10110e */
[----:B0-----:R-:W-:Y:S02]  /*e090*/  F2FP.SATFINITE.E5M2.F32.PACK_AB_MERGE_C R7, RZ, R2, RZ ;  /* 0x00000002ff07723e */ /* 0x001fe400048060ff */
[----:B------:R-:W-:-:S03]  /*e0a0*/  ISETP.LT.OR P6, PT, R42, 0x4a, !P0 ;  /* 0x0000004a2a00780c */ /* 0x000fc600047c1670 */
[----:B------:R0:W-:Y:S01]  /*e0b0*/  @!P3 STG.E.U8 desc[UR14][R28.64+0x48], R7 ;  /* 0x000048071c00b986 */ /* 0x0001e2000c10110e */
[----:B------:R-:W-:Y:S02]  /*e0c0*/  ISETP.LT.OR P3, PT, R42, 0x51, !P1 ;  /* 0x000000512a00780c */ /* 0x000fe40004f61670 */
[----:B------:R-:W-:Y:S02]  /*e0d0*/  F2FP.SATFINITE.E5M2.F32.PACK_AB_MERGE_C R9, RZ, R3, RZ ;  /* 0x00000003ff09723e */ /* 0x000fe400048060ff */
[----:B------:R-:W-:-:S03]  /*e0e0*/  F2FP.SATFINITE.E5M2.F32.PACK_AB_MERGE_C R11, RZ, R4, RZ ;  /* 0x00000004ff0b723e */ /* 0x000fc600048060ff */
[----:B------:R0:W-:Y:S04]  /*e0f0*/  @!P2 STG.E.U8 desc[UR14][R28.64+0x49], R9 ;  /* 0x000049091c00a986 */ /* 0x0001e8000c10110e */
[----:B------:R-:W-:Y:S01]  /*e100*/  @!P5 STG.E.U8 desc[UR14][R30.64+0x48], R11 ;  /* 0x0000480b1e00d986 */ /* 0x000fe2000c10110e */
[----:B--2---:R-:W-:Y:S01]  /*e110*/  FMUL R2, R221, UR20 ;  /* 0x00000014dd027c20 */ /* 0x004fe20008400000 */
[----:B------:R-:W-:Y:S02]  /*e120*/  FMUL R0, R220, UR20 ;  /* 0x00000014dc007c20 */ /* 0x000fe40008400000 */
[----:B------:R-:W2:Y:S04]  /*e130*/  LDL.LU R220, [R1+0x2c] ;  /* 0x00002c0001dc7983 */ /* 0x000ea80000300800 */
[----:B------:R-:W2:Y:S01]  /*e140*/  LDL.LU R221, [R1+0x30] ;  /* 0x0000300001dd7983 */ /* 0x000ea20000300800 */
[----:B-1----:R-:W-:Y:S01]  /*e150*/  F2FP.SATFINITE.E5M2.F32.PACK_AB_MERGE_C R5, RZ, R0, RZ ;  /* 0x00000000ff05723e */ /* 0x002fe200048060ff */
[----:B------:R-:W-:Y:S01]  /*e160*/  FMUL R0, R222, UR20 ;  /* 0x00000014de007c20 */ /* 0x000fe20008400000 */
[----:B------:R-:W-:Y:S01]  /*e170*/  FMUL R3, R223, UR20 ;  /* 0x00000014df037c20 */ /* 0x000fe20008400000 */
[----:B0-----:R-:W-:Y:S01]  /*e180*/  F2FP.SATFINITE.E5M2.F32.PACK_AB_MERGE_C R7, RZ, R2, RZ ;  /* 0x00000002ff07723e */ /* 0x001fe200048060ff */
[----:B------:R-:W2:Y:S02]  /*e190*/  LDL.LU R223, [R1+0x34] ;  /* 0x0000340001df7983 */ /* 0x000ea40000300800 */
[----:B------:R-:W-:-:S02]  /*e1a0*/  F2FP.SATFINITE.E5M2.F32.PACK_AB_MERGE_C R13, RZ, R0, RZ ;  /* 0x00000000ff0d723e */ /* 0x000fc400048060ff */
[----:B------:R-:W2:Y:S01]  /*e1b0*/  LDL.LU R222, [R1+0x38] ;  /* 0x0000380001de7983 */ /* 0x000ea20000300800 */
[----:B------:R-:W-:Y:S01]  /*e1c0*/  F2FP.SATFINITE.E5M2.F32.PACK_AB_MERGE_C R9, RZ, R3, RZ ;  /* 0x00000003ff09723e */ /* 0x000fe200048060ff */
[----:B------:R-:W-:Y:S02]  /*e1d0*/  FMUL R2, R224, UR20 ;  /* 0x00000014e0027c20 */ /* 0x000fe40008400000 */
[----:B------:R-:W2:Y:S04]  /*e1e0*/  LDL.LU R224, [R1+0x3c] ;  /* 0x00003c0001e07983 */ /* 0x000ea80000300800 */
[----:B------:R-:W-:Y:S01]  /*e1f0*/  @!P6 STG.E.U8 desc[UR14][R30.64+0x49], R5 ;  /* 0x000049051e00e986 */ /* 0x000fe2000c10110e */
[----:B---3--:R-:W-:-:S03]  /*e200*/  FMUL R0, R225, UR20 ;  /* 0x00000014e1007c20 */ /* 0x008fc60008400000 */
[----:B------:R0:W-:Y:S04]  /*e210*/  @!P3 STG.E.U8 desc[UR14][R28.64+0x50], R7 ;  /* 0x000050071c00b986 */ /* 0x0001e8000c10110e */
[----:B------:R-:W3:Y:S01]  /*e220*/  LDL.LU R225, [R1+0x40] ;  /* 0x0000400001e17983 */ /* 0x000ee20000300800 */
[----:B----4-:R-:W-:-:S03]  /*e230*/  FMUL R3, R227, UR20 ;  /* 0x00000014e3037c20 */ /* 0x010fc60008400000 */
[----:B------:R-:W4:Y:S01]  /*e240*/  LDL.LU R227, [R1+0x44] ;  /* 0x0000440001e37983 */ /* 0x000f220000300800 */
[----:B0-----:R-:W-:Y:S01]  /*e250*/  F2FP.SATFINITE.E5M2.F32.PACK_AB_MERGE_C R7, RZ, R0, RZ ;  /* 0x00000000ff07723e */ /* 0x001fe200048060ff */
[----:B------:R-:W-:Y:S02]  /*e260*/  FMUL R0, R226, UR20 ;  /* 0x00000014e2007c20 */ /* 0x000fe40008400000 */
[----:B------:R-:W4:Y:S01]  /*e270*/  LDL.LU R226, [R1+0x48] ;  /* 0x0000480001e27983 */ /* 0x000f220000300800 */
[C---:B------:R-:W-:Y:S02]  /*e280*/  ISETP.LT.OR P2, PT, R42.reuse, 0x52, !P1 ;  /* 0x000000522a00780c */ /* 0x040fe40004f41670 */
[C---:B------:R-:W-:Y:S01]  /*e290*/  ISETP.LT.OR P6, PT, R42.reuse, 0x52, !P0 ;  /* 0x000000522a00780c */ /* 0x040fe200047c1670 */
[----:B------:R-:W4:Y:S01]  /*e2a0*/  LDL.LU R218, [R1+0x4c] ;  /* 0x00004c0001da7983 */ /* 0x000f220000300800 */
[----:B------:R-:W-:Y:S02]  /*e2b0*/  F2FP.SATFINITE.E5M2.F32.PACK_AB_MERGE_C R5, RZ, R2, RZ ;  /* 0x00000002ff05723e */ /* 0x000fe400048060ff */
[----:B------:R-:W-:-:S02]  /*e2c0*/  ISETP.LT.OR P5, PT, R42, 0x51, !P0 ;  /* 0x000000512a00780c */ /* 0x000fc400047a1670 */
[----:B------:R-:W-:Y:S02]  /*e2d0*/  F2FP.SATFINITE.E5M2.F32.PACK_AB_MERGE_C R11, RZ, R0, RZ ;  /* 0x00000000ff0b723e */ /* 0x000fe400048060ff */
[----:B------:R-:W-:-:S03]  /*e2e0*/  ISETP.LT.OR P3, PT, R42, 0x59, !P1 ;  /* 0x000000592a00780c */ /* 0x000fc60004f61670 */
[----:B------:R0:W-:Y:S01]  /*e2f0*/  @!P2 STG.E.U8 desc[UR14][R28.64+0x51], R9 ;  /* 0x000051091c00a986 */ /* 0x0001e2000c10110e */
[----:B------:R-:W-:-:S03]  /*e300*/  ISETP.LT.OR P2, PT, R42, 0x5a, !P1 ;  /* 0x0000005a2a00780c */ /* 0x000fc60004f41670 */
[----:B------:R1:W-:Y:S01]  /*e310*/  @!P6 STG.E.U8 desc[UR14][R30.64+0x51], R5 ;  /* 0x000051051e00e986 */ /* 0x0003e2000c10110e */
[----:B------:R-:W-:-:S03]  /*e320*/  ISETP.LT.OR P6, PT, R42, 0x5a, !P0 ;  /* 0x0000005a2a00780c */ /* 0x000fc600047c1670 */
[----:B------:R-:W-:Y:S01]  /*e330*/  @!P5 STG.E.U8 desc[UR14][R30.64+0x50], R13 ;  /* 0x0000500d1e00d986 */ /* 0x000fe2000c10110e */
[----:B0-----:R-:W-:-:S03]  /*e340*/  F2FP.SATFINITE.E5M2.F32.PACK_AB_MERGE_C R9, RZ, R3, RZ ;  /* 0x00000003ff09723e */ /* 0x001fc600048060ff */
[----:B------:R0:W-:Y:S04]  /*e350*/  @!P3 STG.E.U8 desc[UR14][R28.64+0x58], R7 ;  /* 0x000058071c00b986 */ /* 0x0001e8000c10110e */
[----:B------:R0:W-:Y:S01]  /*e360*/  @!P2 STG.E.U8 desc[UR14][R28.64+0x59], R9 ;  /* 0x000059091c00a986 */ /* 0x0001e2000c10110e */
[----:B--2---:R-:W-:-:S03]  /*e370*/  FMUL R0, R220, UR20 ;  /* 0x00000014dc007c20 */ /* 0x004fc60008400000 */
[----:B------:R-:W2:Y:S01]  /*e380*/  LDL.LU R220, [R1+0x50] ;  /* 0x0000500001dc7983 */ /* 0x000ea20000300800 */
[----:B------:R-:W-:-:S03]  /*e390*/  FMUL R2, R221, UR20 ;  /* 0x00000014dd027c20 */ /* 0x000fc60008400000 */
[----:B------:R-:W2:Y:S01]  /*e3a0*/  LDL.LU R221, [R1+0x54] ;  /* 0x0000540001dd7983 */ /* 0x000ea20000300800 */
[----:B-1----:R-:W-:Y:S01]  /*e3b0*/  F2FP.SATFINITE.E5M2.F32.PACK_AB_MERGE_C R5, RZ, R0, RZ ;  /* 0x00000000ff05723e */ /* 0x002fe200048060ff */
[----:B------:R-:W-:Y:S02]  /*e3c0*/  FMUL R3, R223, UR20 ;  /* 0x00000014df037c20 */ /* 0x000fe40008400000 */
[----:B------:R-:W2:Y:S01]  /*e3d0*/  LDL.LU R223, [R1+0x58] ;  /* 0x0000580001df7983 */ /* 0x000ea20000300800 */
[----:B0-----:R-:W-:Y:S01]  /*e3e0*/  F2FP.SATFINITE.E5M2.F32.PACK_AB_MERGE_C R7, RZ, R2, RZ ;  /* 0x00000002ff07723e */ /* 0x001fe200048060ff */
[----:B------:R-:W-:Y:S01]  /*e3f0*/  FMUL R4, R222, UR20 ;  /* 0x00000014de047c20 */ /* 0x000fe20008400000 */
[----:B------:R-:W-:Y:S01]  /*e400*/  F2FP.SATFINITE.E5M2.F32.PACK_AB_MERGE_C R9, RZ, R3, RZ ;  /* 0x00000003ff09723e */ /* 0x000fe200048060ff */
[----:B------:R-:W2:Y:S01]  /*e410*/  LDL.LU R222, [R1+0x5c] ;  /* 0x00005c0001de7983 */ /* 0x000ea20000300800 */
[----:B------:R-:W-:-:S03]  /*e420*/  FMUL R0, R224, UR20 ;  /* 0x00000014e0007c20 */ /* 0x000fc60008400000 */
[----:B------:R0:W-:Y:S04]  /*e430*/  @!P6 STG.E.U8 desc[UR14][R30.64+0x59], R5 ;  /* 0x000059051e00e986 */ /* 0x0001e8000c10110e */
[----:B------:R-:W2:Y:S01]  /*e440*/  LDL.LU R224, [R1+0x60] ;  /* 0x0000600001e07983 */ /* 0x000ea20000300800 */
[----:B0-----:R-:W-:Y:S01]  /*e450*/  F2FP.SATFINITE.E5M2.F32.PACK_AB_MERGE_C R5, RZ, R0, RZ ;  /* 0x00000000ff05723e */ /* 0x001fe200048060ff */
[----:B---3--:R-:W-:Y:S02]  /*e460*/  FMUL R2, R225, UR20 ;  /* 0x00000014e1027c20 */ /* 0x008fe40008400000 */
[----:B------:R-:W3:Y:S01]  /*e470*/  LDL.LU R225, [R1+0x64] ;  /* 0x0000640001e17983 */ /* 0x000ee20000300800 */
[----:B----4-:R-:W-:-:S03]  /*e480*/  FMUL R3, R227, UR20 ;  /* 0x00000014e3037c20 */ /* 0x010fc60008400000 */
[----:B------:R-:W4:Y:S01]  /*e490*/  LDL.LU R227, [R1+0x68] ;  /* 0x0000680001e37983 */ /* 0x000f220000300800 */
[----:B------:R-:W-:-:S03]  /*e4a0*/  FMUL R0, R226, UR20 ;  /* 0x00000014e2007c20 */ /* 0x000fc60008400000 */
[----:B------:R-:W4:Y:S01]  /*e4b0*/  LDL.LU R226, [R1+0x6c] ;  /* 0x00006c0001e27983 */ /* 0x000f220000300800 */
[C---:B------:R-:W-:Y:S02]  /*e4c0*/  ISETP.LT.OR P5, PT, R42.reuse, 0x59, !P0 ;  /* 0x000000592a00780c */ /* 0x040fe400047a1670 */
[C---:B------:R-:W-:Y:S02]  /*e4d0*/  ISETP.LT.OR P2, PT, R42.reuse, 0x62, !P1 ;  /* 0x000000622a00780c */ /* 0x040fe40004f41670 */
[C---:B------:R-:W-:Y:S02]  /*e4e0*/  ISETP.LT.OR P3, PT, R42.reuse, 0x61, !P1 ;  /* 0x000000612a00780c */ /* 0x040fe40004f61670 */
[----:B------:R-:W-:-:S07]  /*e4f0*/  ISETP.LT.OR P6, PT, R42, 0x62, !P0 ;  /* 0x000000622a00780c */ /* 0x000fce00047c1670 */
[----:B------:R-:W-:Y:S01]  /*e500*/  @!P5 STG.E.U8 desc[UR14][R30.64+0x58], R11 ;  /* 0x0000580b1e00d986 */ /* 0x000fe2000c10110e */
[----:B------:R-:W-:-:S03]  /*e510*/  ISETP.LT.OR P5, PT, R42, 0x61, !P0 ;  /* 0x000000612a00780c */ /* 0x000fc600047a1670 */
[----:B------:R0:W-:Y:S01]  /*e520*/  @!P2 STG.E.U8 desc[UR14][R28.64+0x61], R9 ;  /* 0x000061091c00a986 */ /* 0x0001e2000c10110e */
[----:B------:R-:W-:-:S03]  /*e530*/  ISETP.LT.OR P2, PT, R42, 0x6a, !P1 ;  /* 0x0000006a2a00780c */ /* 0x000fc60004f41670 */
[----:B------:R1:W-:Y:S01]  /*e540*/  @!P3 STG.E.U8 desc[UR14][R28.64+0x60], R7 ;  /* 0x000060071c00b986 */ /* 0x0003e2000c10110e */
[----:B------:R-:W-:Y:S02]  /*e550*/  ISETP.LT.OR P3, PT, R42, 0x69, !P1 ;  /* 0x000000692a00780c */ /* 0x000fe40004f61670 */
[----:B------:R-:W-:Y:S01]  /*e560*/  F2FP.SATFINITE.E5M2.F32.PACK_AB_MERGE_C R13, RZ, R4, RZ ;  /* 0x00000004ff0d723e */ /* 0x000fe200048060ff */
[----:B------:R1:W-:Y:S01]  /*e570*/  @!P6 STG.E.U8 desc[UR14][R30.64+0x61], R5 ;  /* 0x000061051e00e986 */ /* 0x0003e2000c10110e */
[----:B0-----:R-:W-:-:S03]  /*e580*/  F2FP.SATFINITE.E5M2.F32.PACK_AB_MERGE_C R9, RZ, R3, RZ ;  /* 0x00000003ff09723e */ /* 0x001fc600048060ff */
[----:B------:R-:W-:Y:S01]  /*e590*/  @!P5 STG.E.U8 desc[UR14][R30.64+0x60], R13 ;  /* 0x0000600d1e00d986 */ /* 0x000fe2000c10110e */
[----:B-1----:R-:W-:-:S03]  /*e5a0*/  F2FP.SATFINITE.E5M2.F32.PACK_AB_MERGE_C R7, RZ, R2, RZ ;  /* 0x00000002ff07723e */ /* 0x002fc600048060ff */
[----:B------:R-:W-:Y:S01]  /*e5b0*/  @!P2 STG.E.U8 desc[UR14][R28.64+0x69], R9 ;  /* 0x000069091c00a986 */ /* 0x000fe2000c10110e */
[C---:B------:R-:W-:Y:S02]  /*e5c0*/  ISETP.LT.OR P5, PT, R42.reuse, 0x69, !P0 ;  /* 0x000000692a00780c */ /* 0x040fe400047a1670 */
[C---:B------:R-:W-:Y:S01]  /*e5d0*/  ISETP.LT.OR P6, PT, R42.reuse, 0x6a, !P0 ;  /* 0x0000006a2a00780c */ /* 0x040fe200047c1670 */
[----:B------:R0:W-:Y:S01]  /*e5e0*/  @!P3 STG.E.U8 desc[UR14][R28.64+0x68], R7 ;  /* 0x000068071c00b986 */ /* 0x0001e2000c10110e */
[----:B------:R-:W-:Y:S01]  /*e5f0*/  ISETP.LT.OR P2, PT, R42, 0x72, !P1 ;  /* 0x000000722a00780c */ /* 0x000fe20004f41670 */
[----:B------:R-:W-:Y:S01]  /*e600*/  FMUL R2, R218, UR20 ;  /* 0x00000014da027c20 */ /* 0x000fe20008400000 */
[----:B------:R-:W-:Y:S02]  /*e610*/  ISETP.LT.OR P3, PT, R42, 0x71, !P1 ;  /* 0x000000712a00780c */ /* 0x000fe40004f61670 */
[----:B------:R-:W-:Y:S02]  /*e620*/  F2FP.SATFINITE.E5M2.F32.PACK_AB_MERGE_C R11, RZ, R0, RZ ;  /* 0x00000000ff0b723e */ /* 0x000fe400048060ff */
[----:B------:R-:W-:-:S03]  /*e630*/  F2FP.SATFINITE.E5M2.F32.PACK_AB_MERGE_C R5, RZ, R2, RZ ;  /* 0x00000002ff05723e */ /* 0x000fc600048060ff */
[----:B------:R-:W-:Y:S01]  /*e640*/  @!P5 STG.E.U8 desc[UR14][R30.64+0x68], R11 ;  /* 0x0000680b1e00d986 */ /* 0x000fe2000c10110e */
[----:B------:R-:W-:-:S03]  /*e650*/  ISETP.LT.OR P5, PT, R42, 0x71, !P0 ;  /* 0x000000712a00780c */ /* 0x000fc600047a1670 */
[----:B------:R-:W-:Y:S01]  /*e660*/  @!P6 STG.E.U8 desc[UR14][R30.64+0x69], R5 ;  /* 0x000069051e00e986 */ /* 0x000fe2000c10110e */
[----:B------:R-:W-:Y:S01]  /*e670*/  ISETP.LT.OR P6, PT, R42, 0x72, !P0 ;  /* 0x000000722a00780c */ /* 0x000fe200047c1670 */
[----:B--2---:R-:W-:Y:S01]  /*e680*/  FMUL R0, R220, UR20 ;  /* 0x00000014dc007c20 */ /* 0x004fe20008400000 */
[----:B------:R-:W-:-:S04]  /*e690*/  FMUL R3, R221, UR20 ;  /* 0x00000014dd037c20 */ /* 0x000fc80008400000 */
[----:B0-----:R-:W-:Y:S02]  /*e6a0*/  F2FP.SATFINITE.E5M2.F32.PACK_AB_MERGE_C R7, RZ, R0, RZ ;  /* 0x00000000ff07723e */ /* 0x001fe400048060ff */
[----:B------:R-:W-:Y:S01]  /*e6b0*/  F2FP.SATFINITE.E5M2.F32.PACK_AB_MERGE_C R9, RZ, R3, RZ ;  /* 0x00000003ff09723e */ /* 0x000fe200048060ff */
[----:B------:R-:W-:Y:S02]  /*e6c0*/  FMUL R0, R223, UR20 ;  /* 0x00000014df007c20 */ /* 0x000fe40008400000 */
[----:B------:R0:W-:Y:S01]  /*e6d0*/  @!P3 STG.E.U8 desc[UR14][R28.64+0x70], R7 ;  /* 0x000070071c00b986 */ /* 0x0001e2000c10110e */
[----:B------:R-:W-:-:S03]  /*e6e0*/  ISETP.LT.OR P3, PT, R42, 0x79, !P0 ;  /* 0x000000792a00780c */ /* 0x000fc60004761670 */
[----:B------:R1:W-:Y:S01]  /*e6f0*/  @!P2 STG.E.U8 desc[UR14][R28.64+0x71], R9 ;  /* 0x000071091c00a986 */ /* 0x0003e2000c10110e */
[C---:B------:R-:W-:Y:S02]  /*e700*/  ISETP.LT.OR P2, PT, R42.reuse, 0x79, !P1 ;  /* 0x000000792a00780c */ /* 0x040fe40004f41670 */
[----:B------:R-:W-:Y:S02]  /*e710*/  ISETP.LT.OR P1, PT, R42, 0x7a, !P1 ;  /* 0x0000007a2a00780c */ /* 0x000fe40004f21670 */
[----:B------:R-:W-:Y:S01]  /*e720*/  F2FP.SATFINITE.E5M2.F32.PACK_AB_MERGE_C R13, RZ, R0, RZ ;  /* 0x00000000ff0d723e */ /* 0x000fe200048060ff */
[----:B------:R-:W-:Y:S01]  /*e730*/  FMUL R0, R222, UR20 ;  /* 0x00000014de007c20 */ /* 0x000fe20008400000 */
[----:B------:R-:W-:Y:S01]  /*e740*/  ISETP.LT.OR P0, PT, R42, 0x7a, !P0 ;  /* 0x0000007a2a00780c */ /* 0x000fe20004701670 */
[----:B------:R-:W-:-:S03]  /*e750*/  FMUL R2, R224, UR20 ;  /* 0x00000014e0027c20 */ /* 0x000fc60008400000 */
[----:B0-----:R-:W-:Y:S02]  /*e760*/  F2FP.SATFINITE.E5M2.F32.PACK_AB_MERGE_C R7, RZ, R0, RZ ;  /* 0x00000000ff07723e */ /* 0x001fe400048060ff */
[----:B-1----:R-:W-:Y:S01]  /*e770*/  F2FP.SATFINITE.E5M2.F32.PACK_AB_MERGE_C R9, RZ, R2, RZ ;  /* 0x00000002ff09723e */ /* 0x002fe200048060ff */
[----:B---3--:R-:W-:Y:S01]  /*e780*/  FMUL R3, R225, UR20 ;  /* 0x00000014e1037c20 */ /* 0x008fe20008400000 */
[----:B----4-:R-:W-:Y:S01]  /*e790*/  FMUL R4, R227, UR20 ;  /* 0x00000014e3047c20 */ /* 0x010fe20008400000 */
[----:B------:R-:W-:-:S03]  /*e7a0*/  FMUL R5, R226, UR20 ;  /* 0x00000014e2057c20 */ /* 0x000fc60008400000 */
[----:B------:R-:W-:Y:S02]  /*e7b0*/  F2FP.SATFINITE.E5M2.F32.PACK_AB_MERGE_C R3, RZ, R3, RZ ;  /* 0x00000003ff03723e */ /* 0x000fe400048060ff */
[----:B------:R-:W-:Y:S02]  /*e7c0*/  F2FP.SATFINITE.E5M2.F32.PACK_AB_MERGE_C R11, RZ, R4, RZ ;  /* 0x00000004ff0b723e */ /* 0x000fe400048060ff */
[----:B------:R-:W-:Y:S01]  /*e7d0*/  F2FP.SATFINITE.E5M2.F32.PACK_AB_MERGE_C R5, RZ, R5, RZ ;  /* 0x00000005ff05723e */ /* 0x000fe200048060ff */
[----:B------:R0:W-:Y:S04]  /*e7e0*/  @!P5 STG.E.U8 desc[UR14][R30.64+0x70], R13 ;  /* 0x0000700d1e00d986 */ /* 0x0001e8000c10110e */
[----:B------:R0:W-:Y:S04]  /*e7f0*/  @!P6 STG.E.U8 desc[UR14][R30.64+0x71], R7 ;  /* 0x000071071e00e986 */ /* 0x0001e8000c10110e */
[----:B------:R0:W-:Y:S04]  /*e800*/  @!P2 STG.E.U8 desc[UR14][R28.64+0x78], R9 ;  /* 0x000078091c00a986 */ /* 0x0001e8000c10110e */
[----:B------:R0:W-:Y:S04]  /*e810*/  @!P1 STG.E.U8 desc[UR14][R28.64+0x79], R3 ;  /* 0x000079031c009986 */ /* 0x0001e8000c10110e */
[----:B------:R0:W-:Y:S04]  /*e820*/  @!P3 STG.E.U8 desc[UR14][R30.64+0x78], R11 ;  /* 0x0000780b1e00b986 */ /* 0x0001e8000c10110e */
[----:B------:R0:W-:Y:S02]  /*e830*/  @!P0 STG.E.U8 desc[UR14][R30.64+0x79], R5 ;  /* 0x000079051e008986 */ /* 0x0001e4000c10110e */
.L_x_293:
[----:B------:R-:W-:Y:S05]  /*e840*/  BSYNC B0 ;  /* 0x0000000000007941 */ /* 0x000fea0003800000 */
.L_x_35:
[----:B0----5:R-:W2:Y:S04]  /*e850*/  LDL.LU R3, [R1+0x78] ;  /* 0x0000780001037983 */ /* 0x021ea80000300800 */
[----:B------:R-:W2:Y:S01]  /*e860*/  LDL.LU R2, [R1+0x7c] ;  /* 0x00007c0001027983 */ /* 0x000ea20000300800 */
[----:B------:R-:W-:Y:S01]  /*e870*/  ULDC UR6, c[0x0][0xc] ;  /* 0x0000030000067ab9 */ /* 0x000fe20000000800 */
[----:B------:R-:W-:Y:S01]  /*e880*/  ULDC UR7, c[0x0][0x10] ;  /* 0x0000040000077ab9 */ /* 0x000fe20000000800 */
[----:B------:R-:W2:Y:S01]  /*e890*/  LDC R5, c[0x0][0x14] ;  /* 0x00000500ff057b82 */ /* 0x000ea20000000800 */
[----:B------:R-:W-:Y:S01]  /*e8a0*/  UIMAD.WIDE.U32 UR6, UR6, UR7, URZ ;  /* 0x00000007060672a5 */ /* 0x000fe2000f8e003f */
[----:B------:R-:W-:Y:S01]  /*e8b0*/  PRMT R0, RZ, 0x7610, R0 ;  /* 0x00007610ff007816 */ /* 0x000fe20000000000 */
[----:B------:R-:W-:-:S04]  /*e8c0*/  UMOV UR12, 0xffffffff ;  /* 0xffffffff000c7882 */ /* 0x000fc80000000000 */
[----:B--2---:R-:W-:-:S04]  /*e8d0*/  IMAD.WIDE.U32 R2, R5, UR6, R2 ;  /* 0x0000000605027c25 */ /* 0x004fc8000f8e0002 */
[----:B------:R-:W-:Y:S01]  /*e8e0*/  IMAD R5, R5, UR7, RZ ;  /* 0x0000000705057c24 */ /* 0x000fe2000f8e02ff */
[----:B------:R-:W-:Y:S01]  /*e8f0*/  ULDC.64 UR6, c[0x0][0x650] ;  /* 0x0001940000067ab9 */ /* 0x000fe20000000a00 */
[----:B------:R-:W-:Y:S01]  /*e900*/  IMAD.MOV.U32 R19, RZ, RZ, R2 ;  /* 0x000000ffff137224 */ /* 0x000fe200078e0002 */
[----:B------:R-:W-:Y:S01]  /*e910*/  ISETP.GE.U32.AND P0, PT, R2, UR6, PT ;  /* 0x0000000602007c0c */ /* 0x000fe2000bf06070 */
[----:B------:R-:W-:Y:S02]  /*e920*/  IMAD.IADD R22, R3, 0x1, R5 ;  /* 0x0000000103167824 */ /* 0x000fe400078e0205 */
[----:B------:R-:W-:-:S03]  /*e930*/  IMAD.MOV.U32 R2, RZ, RZ, -0x1 ;  /* 0xffffffffff027424 */ /* 0x000fc600078e00ff */
[----:B------:R0:W-:Y:S01]  /*e940*/  STL [R1+0x78], R22 ;  /* 0x0000781601007387 */ /* 0x0001e20000100800 */
[----:B------:R-:W-:-:S03]  /*e950*/  ISETP.GE.U32.AND.EX P0, PT, R22, UR7, PT, P0 ;  /* 0x0000000716007c0c */ /* 0x000fc6000bf06100 */
[----:B------:R0:W-:Y:S04]  /*e960*/  STL [R1+0x7c], R19 ;  /* 0x00007c1301007387 */ /* 0x0001e80000100800 */
[----:B------:R0:W-:Y:S06]  /*e970*/  STL [R1+0x80], R2 ;  /* 0x0000800201007387 */ /* 0x0001ec0000100800 */
[----:B------:R-:W-:Y:S05]  /*e980*/  @P0 BRA `(.L_x_294) ;  /* 0x00000004006c0947 */ /* 0x000fea0003800000 */
[----:B------:R-:W2:Y:S01]  /*e990*/  S2R R14, SR_CTAID.X ;  /* 0x00000000000e7919 */ /* 0x000ea20000002500 */
[----:B------:R-:W5:Y:S01]  /*e9a0*/  LDC.64 R8, c[0x0][0x628] ;  /* 0x00018a00ff087b82 */ /* 0x000f620000000a00 */
[----:B------:R-:W-:Y:S01]  /*e9b0*/  ULDC UR6, c[0x0][0x150] ;  /* 0x0000540000067ab9 */ /* 0x000fe20000000800 */
[----:B------:R-:W-:Y:S01]  /*e9c0*/  IMAD.MOV.U32 R6, RZ, RZ, R19 ;  /* 0x000000ffff067224 */ /* 0x000fe200078e0013 */
[----:B------:R-:W0:Y:S01]  /*e9d0*/  S2R R16, SR_CTAID.Y ;  /* 0x0000000000107919 */ /* 0x000e220000002600 */
[----:B------:R-:W-:-:S04]  /*e9e0*/  IMAD.MOV.U32 R7, RZ, RZ, R22 ;  /* 0x000000ffff077224 */ /* 0x000fc800078e0016 */
[----:B------:R-:W0:Y:S08]  /*e9f0*/  LDC R17, c[0x0][0x144] ;  /* 0x00005100ff117b82 */ /* 0x000e300000000800 */
[----:B------:R-:W0:Y:S08]  /*ea00*/  LDC R10, c[0x0][0x630] ;  /* 0x00018c00ff0a7b82 */ /* 0x000e300000000800 */
[----:B------:R-:W0:Y:S01]  /*ea10*/  LDC.64 R12, c[0x0][0x620] ;  /* 0x00018800ff0c7b82 */ /* 0x000e220000000a00 */
[----:B-----5:R-:W-:-:S04]  /*ea20*/  ISETP.NE.U32.AND P0, PT, R8, RZ, PT ;  /* 0x000000ff0800720c */ /* 0x020fc80003f05070 */
[----:B------:R-:W-:Y:S02]  /*ea30*/  ISETP.NE.AND.EX P0, PT, R9, RZ, PT, P0 ;  /* 0x000000ff0900720c */ /* 0x000fe40003f05300 */
[----:B--2---:R-:W-:-:S05]  /*ea40*/  I2FP.F32.U32 R0, R14 ;  /* 0x0000000e00007245 */ /* 0x004fca0000201000 */
[----:B------:R-:W-:-:S04]  /*ea50*/  FMUL R0, R0, UR6 ;  /* 0x0000000600007c20 */ /* 0x000fc80008400000 */
[----:B------:R2:W0:Y:S02]  /*ea60*/  F2I.U32.TRUNC.NTZ R15, R0 ;  /* 0x00000000000f7305 */ /* 0x000424000020f000 */
[----:B------:R-:W-:Y:S05]  /*ea70*/  @!P0 BRA `(.L_x_295) ;  /* 0x0000000000288947 */ /* 0x000fea0003800000 */
[----:B--2---:R-:W2:Y:S02]  /*ea80*/  LDC R0, c[0x0][0x634] ;  /* 0x00018d00ff007b82 */ /* 0x004ea40000000800 */
[----:B--2---:R-:W-:-:S05]  /*ea90*/  IADD3 R7, P0, R19, R0, RZ ;  /* 0x0000000013077210 */ /* 0x004fca0007f1e0ff */
[----:B------:R-:W-:-:S04]  /*eaa0*/  IMAD.X R11, RZ, RZ, R22, P0 ;  /* 0x000000ffff0b7224 */ /* 0x000fc800000e0616 */
[----:B0-----:R-:W-:-:S04]  /*eab0*/  IMAD.WIDE.U32 R2, R11, R8, RZ ;  /* 0x000000080b027225 */ /* 0x001fc800078e00ff */
[----:B------:R-:W-:-:S04]  /*eac0*/  IMAD.WIDE.U32 R4, P0, R7, R9, R2 ;  /* 0x0000000907047225 */ /* 0x000fc80007800002 */
[----:B------:R-:W-:-:S04]  /*ead0*/  IMAD.WIDE.U32 R2, R7, R8, RZ ;  /* 0x0000000807027225 */ /* 0x000fc800078e00ff */
[----:B------:R-:W-:Y:S01]  /*eae0*/  IMAD.X R7, RZ, RZ, RZ, P0 ;  /* 0x000000ffff077224 */ /* 0x000fe200000e06ff */
[----:B------:R-:W-:Y:S01]  /*eaf0*/  IADD3 RZ, P0, R3, R4, RZ ;  /* 0x0000000403ff7210 */ /* 0x000fe20007f1e0ff */
[----:B------:R-:W-:-:S04]  /*eb00*/  IMAD.MOV.U32 R6, RZ, RZ, R5 ;  /* 0x000000ffff067224 */ /* 0x000fc800078e0005 */
[----:B------:R-:W-:-:S08]  /*eb10*/  IMAD.WIDE.U32.X R6, R11, R9, R6, P0 ;  /* 0x000000090b067225 */ /* 0x000fd000000e0406 */
.L_x_295:
[-CC-:B0-----:R-:W-:Y:S01]  /*eb20*/  SHF.R.U64 R24, R6, R10.reuse, R7.reuse ;  /* 0x0000000a06187219 */ /* 0x181fe20000001207 */
[----:B------:R-:W0:Y:S01]  /*eb30*/  LDC.64 R20, c[0x0][0x640] ;  /* 0x00019000ff147b82 */ /* 0x000e220000000a00 */
[----:B--2---:R-:W-:Y:S01]  /*eb40*/  SHF.R.U32.HI R0, RZ, R10, R7 ;  /* 0x0000000aff007219 */ /* 0x004fe20000011607 */
[----:B------:R-:W-:Y:S01]  /*eb50*/  IMAD.MOV.U32 R2, RZ, RZ, R19 ;  /* 0x000000ffff027224 */ /* 0x000fe200078e0013 */
[----:B------:R-:W-:Y:S01]  /*eb60*/  IADD3 R5, P0, RZ, -R24, RZ ;  /* 0x80000018ff057210 */ /* 0x000fe20007f1e0ff */
[----:B------:R-:W-:Y:S01]  /*eb70*/  IMAD.MOV R15, RZ, RZ, -R15 ;  /* 0x000000ffff0f7224 */ /* 0x000fe200078e0a0f */
[----:B------:R-:W-:Y:S01]  /*eb80*/  ULDC UR6, c[0x0][0x154] ;  /* 0x0000550000067ab9 */ /* 0x000fe20000000800 */
[----:B------:R-:W-:Y:S02]  /*eb90*/  IMAD.MOV.U32 R7, RZ, RZ, 0x1 ;  /* 0x00000001ff077424 */ /* 0x000fe400078e00ff */
[----:B------:R-:W2:Y:S01]  /*eba0*/  LDC R4, c[0x0][0x618] ;  /* 0x00018600ff047b82 */ /* 0x000ea20000000800 */
[----:B------:R-:W-:-:S02]  /*ebb0*/  IMAD.X R3, RZ, RZ, ~R0, P0 ;  /* 0x000000ffff037224 */ /* 0x000fc400000e0e00 */
[----:B------:R-:W-:Y:S02]  /*ebc0*/  IMAD R15, R17, R15, R14 ;  /* 0x0000000f110f7224 */ /* 0x000fe400078e020e */
[-C--:B------:R-:W-:Y:S02]  /*ebd0*/  IMAD R0, R3, R12.reuse, RZ ;  /* 0x0000000c03007224 */ /* 0x080fe400078e02ff */
[----:B------:R-:W-:Y:S01]  /*ebe0*/  IMAD.MOV.U32 R3, RZ, RZ, R22 ;  /* 0x000000ffff037224 */ /* 0x000fe200078e0016 */
[----:B------:R-:W5:Y:S01]  /*ebf0*/  LDC R6, c[0x0][0x608] ;  /* 0x00018200ff067b82 */ /* 0x000f620000000800 */
[----:B------:R-:W-:-:S04]  /*ec00*/  IMAD.WIDE.U32 R2, R5, R12, R2 ;  /* 0x0000000c05027225 */ /* 0x000fc800078e0002 */
[----:B------:R-:W-:-:S03]  /*ec10*/  IMAD R5, R5, R13, R0 ;  /* 0x0000000d05057224 */ /* 0x000fc600078e0200 */
[----:B------:R-:W1:Y:S01]  /*ec20*/  LDC R18, c[0x0][0x658] ;  /* 0x00019600ff127b82 */ /* 0x000e620000000800 */
[----:B------:R-:W-:Y:S01]  /*ec30*/  I2FP.F32.U32 R0, R16 ;  /* 0x0000001000007245 */ /* 0x000fe20000201000 */
[----:B------:R-:W-:Y:S01]  /*ec40*/  IMAD.IADD R3, R3, 0x1, R5 ;  /* 0x0000000103037824 */ /* 0x000fe200078e0205 */
[----:B0-----:R-:W-:Y:S01]  /*ec50*/  ISETP.NE.U32.AND P0, PT, R20, RZ, PT ;  /* 0x000000ff1400720c */ /* 0x001fe20003f05070 */
[----:B------:R-:W-:Y:S02]  /*ec60*/  IMAD.MOV.U32 R5, RZ, RZ, -0x1 ;  /* 0xffffffffff057424 */ /* 0x000fe400078e00ff */
[----:B------:R-:W-:Y:S02]  /*ec70*/  FMUL R0, R0, UR6 ;  /* 0x0000000600007c20 */ /* 0x000fe40008400000 */
[----:B------:R-:W0:Y:S01]  /*ec80*/  LDC R13, c[0x0][0x148] ;  /* 0x00005200ff0d7b82 */ /* 0x000e220000000800 */
[----:B--2---:R-:W-:Y:S01]  /*ec90*/  SHF.R.U64 R10, R2, R4, R3 ;  /* 0x00000004020a7219 */ /* 0x004fe20000001203 */
[----:B------:R2:W0:Y:S01]  /*eca0*/  F2I.U32.TRUNC.NTZ R12, R0 ;  /* 0x00000000000c7305 */ /* 0x000422000020f000 */
[----:B------:R-:W-:-:S02]  /*ecb0*/  ISETP.NE.AND.EX P0, PT, R21, RZ, PT, P0 ;  /* 0x000000ff1500720c */ /* 0x000fc40003f05300 */
[----:B------:R-:W-:-:S03]  /*ecc0*/  SHF.R.U32.HI R3, RZ, R4, R3 ;  /* 0x00000004ff037219 */ /* 0x000fc60000011603 */
[----:B------:R-:W0:Y:S01]  /*ecd0*/  LDC R14, c[0x0][0x600] ;  /* 0x00018000ff0e7b82 */ /* 0x000e220000000800 */
[-CC-:B-----5:R-:W-:Y:S02]  /*ece0*/  SHF.R.U64 R8, R10, R6.reuse, R3.reuse ;  /* 0x000000060a087219 */ /* 0x1a0fe40000001203 */
[----:B------:R-:W-:-:S05]  /*ecf0*/  SHF.R.U32.HI R3, RZ, R6, R3 ;  /* 0x00000006ff037219 */ /* 0x000fca0000011603 */
[----:B------:R-:W0:Y:S01]  /*ed00*/  LDC R19, c[0x0][0x648] ;  /* 0x00019200ff137b82 */ /* 0x000e220000000800 */
[-CC-:B-1----:R-:W-:Y:S02]  /*ed10*/  SHF.R.U64 R11, R8, R18.reuse, R3.reuse ;  /* 0x00000012080b7219 */ /* 0x182fe40000001203 */
[-C--:B------:R-:W-:Y:S02]  /*ed20*/  SHF.L.U32 R5, R5, R18.reuse, RZ ;  /* 0x0000001205057219 */ /* 0x080fe400000006ff */
[-C--:B------:R-:W-:Y:S01]  /*ed30*/  SHF.R.U32.HI R3, RZ, R18.reuse, R3 ;  /* 0x00000012ff037219 */ /* 0x080fe20000011603 */
[----:B------:R-:W-:Y:S01]  /*ed40*/  IMAD.MOV.U32 R2, RZ, RZ, R11 ;  /* 0x000000ffff027224 */ /* 0x000fe200078e000b */
[----:B------:R-:W-:Y:S01]  /*ed50*/  SHF.L.U32 R40, R7, R18, RZ ;  /* 0x0000001207287219 */ /* 0x000fe200000006ff */
[----:B------:R-:W1:Y:S01]  /*ed60*/  LDC R22, c[0x0][0x638] ;  /* 0x00018e00ff167b82 */ /* 0x000e620000000800 */
[----:B------:R-:W-:-:S07]  /*ed70*/  LOP3.LUT R17, RZ, R5, RZ, 0x33, !PT ;  /* 0x00000005ff117212 */ /* 0x000fce00078e33ff */
[----:B------:R-:W0:Y:S01]  /*ed80*/  LDC R23, c[0x0][0x610] ;  /* 0x00018400ff177b82 */ /* 0x000e220000000800 */
[----:B--2---:R-:W-:Y:S05]  /*ed90*/  @!P0 BRA `(.L_x_296) ;  /* 0x0000000000288947 */ /* 0x004fea0003800000 */
[----:B------:R-:W2:Y:S02]  /*eda0*/  LDC R0, c[0x0][0x64c] ;  /* 0x00019300ff007b82 */ /* 0x000ea40000000800 */
[----:B--2---:R-:W-:-:S05]  /*edb0*/  IADD3 R7, P0, R11, R0, RZ ;  /* 0x000000000b077210 */ /* 0x004fca0007f1e0ff */
        /* <DEDUP_REMOVED lines=8> */
.L_x_296:
[----:B0-----:R-:W-:Y:S01]  /*ee40*/  SHF.R.U64 R0, R2, R19, R3 ;  /* 0x0000001302007219 */ /* 0x001fe20000001203 */
[----:B------:R-:W-:Y:S01]  /*ee50*/  VIADD R3, R14, 0xffffffff ;  /* 0xffffffff0e037836 */ /* 0x000fe20000000000 */
[----:B------:R-:W-:Y:S01]  /*ee60*/  LOP3.LUT R5, R8, R17, RZ, 0xc0, !PT ;  /* 0x0000001108057212 */ /* 0x000fe200078ec0ff */
[----:B------:R-:W-:Y:S01]  /*ee70*/  IMAD.MOV R12, RZ, RZ, -R12 ;  /* 0x000000ffff0c7224 */ /* 0x000fe200078e0a0c */
[----:B------:R-:W-:Y:S01]  /*ee80*/  R2UR UR12, R24 ;  /* 0x00000000180c72ca */ /* 0x000fe200000e0000 */
[----:B------:R-:W-:Y:S01]  /*ee90*/  IMAD.MOV R2, RZ, RZ, -R0 ;  /* 0x000000ffff027224 */ /* 0x000fe200078e0a00 */
[----:B------:R-:W-:Y:S01]  /*eea0*/  LOP3.LUT R3, R10, R3, RZ, 0xc0, !PT ;  /* 0x000000030a037212 */ /* 0x000fe200078ec0ff */
[----:B------:R-:W-:Y:S02]  /*eeb0*/  IMAD R40, R40, R0, R5 ;  /* 0x0000000028287224 */ /* 0x000fe400078e0205 */
[----:B------:R-:W-:Y:S02]  /*eec0*/  @P4 IMAD R15, R13, R12, R16 ;  /* 0x0000000c0d0f4224 */ /* 0x000fe400078e0210 */
[----:B-1----:R-:W-:-:S02]  /*eed0*/  IMAD R0, R2, R22, R11 ;  /* 0x0000001602007224 */ /* 0x002fc400078e020b */
[----:B------:R-:W-:Y:S02]  /*eee0*/  IMAD R40, R40, R23, R15 ;  /* 0x0000001728287224 */ /* 0x000fe400078e020f */
[----:B------:R-:W-:Y:S02]  /*eef0*/  IMAD R3, R0, R14, R3 ;  /* 0x0000000e00037224 */ /* 0x000fe400078e0203 */
[----:B------:R-:W-:-:S03]  /*ef00*/  IMAD.MOV.U32 R0, RZ, RZ, 0x1 ;  /* 0x00000001ff007424 */ /* 0x000fc600078e00ff */
[----:B------:R-:W-:Y:S02]  /*ef10*/  SEL R2, R3, R40, !P4 ;  /* 0x0000002803027207 */ /* 0x000fe40006000000 */
[----:B------:R-:W-:-:S03]  /*ef20*/  SEL R40, R40, R3, !P4 ;  /* 0x0000000328287207 */ /* 0x000fc60006000000 */
[----:B------:R2:W-:Y:S04]  /*ef30*/  STL [R1+0x80], R2 ;  /* 0x0000800201007387 */ /* 0x0005e80000100800 */
.L_x_294:
[----:B------:R-:W-:Y:S01]  /*ef40*/  UIADD3 UR5, UR9, UR5, URZ ;  /* 0x0000000509057290 */ /* 0x000fe2000fffe03f */
[----:B------:R0:W-:Y:S01]  /*ef50*/  STL [R1+0x84], R40 ;  /* 0x0000842801007387 */ /* 0x0001e20000100800 */
[----:B------:R-:W-:Y:S02]  /*ef60*/  LOP3.LUT P0, RZ, R0, 0xff, RZ, 0xc0, !PT ;  /* 0x000000ff00ff7812 */ /* 0x000fe4000780c0ff */
[----:B------:R-:W-:Y:S02]  /*ef70*/  USHF.R.U32.HI UR6, URZ, 0x2, UR5 ;  /* 0x000000023f067899 */ /* 0x000fe40008011605 */
[----:B------:R-:W-:Y:S02]  /*ef80*/  UISETP.GT.U32.AND UP0, UPT, UR5, 0x3, UPT ;  /* 0x000000030500788c */ /* 0x000fe4000bf04070 */
[----:B------:R-:W-:Y:S02]  /*ef90*/  ULOP3.LUT UR6, UR6, 0x1, URZ, 0xc0, !UPT ;  /* 0x0000000106067892 */ /* 0x000fe4000f8ec03f */
[----:B------:R-:W-:-:S02]  /*efa0*/  UISETP.LT.U32.AND UP0, UPT, UR9, 0x4, UP0 ;  /* 0x000000040900788c */ /* 0x000fc40008701070 */
[----:B------:R-:W-:Y:S02]  /*efb0*/  UISETP.NE.U32.AND UP1, UPT, UR6, 0x1, UPT ;  /* 0x000000010600788c */ /* 0x000fe4000bf25070 */
[----:B------:R-:W-:Y:S02]  /*efc0*/  USEL UR7, URZ, 0x1, !UP0 ;  /* 0x000000013f077887 */ /* 0x000fe4000c000000 */
[----:B------:R-:W-:Y:S02]  /*efd0*/  UISETP.GT.U32.AND UP1, UPT, UR9, 0x3, !UP1 ;  /* 0x000000030900788c */ /* 0x000fe4000cf24070 */
[----:B------:R-:W-:Y:S02]  /*efe0*/  ULOP3.LUT UR5, UR5, 0x3, URZ, 0xc0, !UPT ;  /* 0x0000000305057892 */ /* 0x000fe4000f8ec03f */
[----:B------:R-:W-:-:S04]  /*eff0*/  USEL UR6, URZ, 0x1, !UP1 ;  /* 0x000000013f067887 */ /* 0x000fc8000c800000 */
[----:B------:R-:W-:Y:S01]  /*f000*/  ULOP3.LUT UR4, UR6, UR4, UR7, 0x96, !UPT ;  /* 0x0000000406047292 */ /* 0x000fe2000f8e9607 */
[----:B0-----:R-:W-:Y:S11]  /*f010*/  @P0 BRA `(.L_x_297) ;  /* 0xffffff2000bc0947 */ /* 0x001ff6000383ffff */
[----:B------:R-:W-:Y:S05]  /*f020*/  EXIT ;  /* 0x000000000000794d */ /* 0x000fea0003800000 */
.L_x_7:
[----:B------:R-:W2:Y:S01]  /*f030*/  LDL R22, [R1+0x7c] ;  /* 0x00007c0001167983 */ /* 0x000ea20000100800 */
[----:B------:R-:W-:-:S03]  /*f040*/  ULDC.64 UR4, c[0x0][0x650] ;  /* 0x0001940000047ab9 */ /* 0x000fc60000000a00 */
[----:B0-----:R-:W3:Y:S01]  /*f050*/  LDL R23, [R1+0x78] ;  /* 0x0000780001177983 */ /* 0x001ee20000100800 */
[----:B------:R-:W-:Y:S01]  /*f060*/  PRMT R4, RZ, 0x7610, R4 ;  /* 0x00007610ff047816 */ /* 0x000fe20000000004 */
[----:B------:R-:W-:Y:S02]  /*f070*/  IMAD.MOV.U32 R5, RZ, RZ, -0x1 ;  /* 0xffffffffff057424 */ /* 0x000fe400078e00ff */
[----:B------:R-:W-:Y:S02]  /*f080*/  IMAD.MOV.U32 R7, RZ, RZ, -0x1 ;  /* 0xffffffffff077424 */ /* 0x000fe400078e00ff */
[----:B------:R-:W-:Y:S01]  /*f090*/  IMAD.MOV.U32 R6, RZ, RZ, -0x1 ;  /* 0xffffffffff067424 */ /* 0x000fe200078e00ff */
[----:B--2---:R-:W-:-:S04]  /*f0a0*/  ISETP.GE.U32.AND P0, PT, R22, UR4, PT ;  /* 0x0000000416007c0c */ /* 0x004fc8000bf06070 */
[----:B---3--:R-:W-:-:S13]  /*f0b0*/  ISETP.GE.U32.AND.EX P0, PT, R23, UR5, PT, P0 ;  /* 0x0000000517007c0c */ /* 0x008fda000bf06100 */
[----:B------:R-:W-:Y:S05]  /*f0c0*/  @P0 BRA `(.L_x_298) ;  /* 0x00000004002c0947 */ /* 0x000fea0003800000 */
[----:B------:R-:W0:Y:S01]  /*f0d0*/  LDC.64 R14, c[0x0][0x628] ;  /* 0x00018a00ff0e7b82 */ /* 0x000e220000000a00 */
[----:B------:R-:W-:Y:S02]  /*f0e0*/  IMAD.MOV.U32 R8, RZ, RZ, R22 ;  /* 0x000000ffff087224 */ /* 0x000fe400078e0016 */
[----:B------:R-:W-:-:S05]  /*f0f0*/  IMAD.MOV.U32 R9, RZ, RZ, R23 ;  /* 0x000000ffff097224 */ /* 0x000fca00078e0017 */
[----:B------:R-:W1:Y:S08]  /*f100*/  LDC R10, c[0x0][0x630] ;  /* 0x00018c00ff0a7b82 */ /* 0x000e700000000800 */
[----:B------:R-:W2:Y:S01]  /*f110*/  LDC.64 R16, c[0x0][0x620] ;  /* 0x00018800ff107b82 */ /* 0x000ea20000000a00 */
[----:B0-----:R-:W-:-:S04]  /*f120*/  ISETP.NE.U32.AND P0, PT, R14, RZ, PT ;  /* 0x000000ff0e00720c */ /* 0x001fc80003f05070 */
[----:B------:R-:W-:-:S13]  /*f130*/  ISETP.NE.AND.EX P0, PT, R15, RZ, PT, P0 ;  /* 0x000000ff0f00720c */ /* 0x000fda0003f05300 */
[----:B-12---:R-:W-:Y:S05]  /*f140*/  @!P0 BRA `(.L_x_299) ;  /* 0x0000000000288947 */ /* 0x006fea0003800000 */
[----:B------:R-:W0:Y:S02]  /*f150*/  LDC R4, c[0x0][0x634] ;  /* 0x00018d00ff047b82 */ /* 0x000e240000000800 */
[----:B0-----:R-:W-:-:S05]  /*f160*/  IADD3 R9, P0, R22, R4, RZ ;  /* 0x0000000416097210 */ /* 0x001fca0007f1e0ff */
        /* <DEDUP_REMOVED lines=8> */
.L_x_299:
[----:B------:R-:W0:Y:S01]  /*f1f0*/  LDC.64 R20, c[0x0][0x640] ;  /* 0x00019000ff147b82 */ /* 0x000e220000000a00 */
[-CC-:B------:R-:W-:Y:S02]  /*f200*/  SHF.R.U64 R14, R8, R10.reuse, R9.reuse ;  /* 0x0000000a080e7219 */ /* 0x180fe40000001209 */
[----:B------:R-:W-:Y:S02]  /*f210*/  SHF.R.U32.HI R4, RZ, R10, R9 ;  /* 0x0000000aff047219 */ /* 0x000fe40000011609 */
[----:B------:R-:W-:-:S03]  /*f220*/  IADD3 R7, P0, RZ, -R14, RZ ;  /* 0x8000000eff077210 */ /* 0x000fc60007f1e0ff */
[----:B------:R-:W1:Y:S02]  /*f230*/  LDC R8, c[0x0][0x618] ;  /* 0x00018600ff087b82 */ /* 0x000e640000000800 */
[----:B------:R-:W-:Y:S02]  /*f240*/  IMAD.X R5, RZ, RZ, ~R4, P0 ;  /* 0x000000ffff057224 */ /* 0x000fe400000e0e04 */
[----:B------:R-:W-:Y:S02]  /*f250*/  IMAD.MOV.U32 R4, RZ, RZ, R22 ;  /* 0x000000ffff047224 */ /* 0x000fe400078e0016 */
[-C--:B------:R-:W-:Y:S02]  /*f260*/  IMAD R6, R5, R16.reuse, RZ ;  /* 0x0000001005067224 */ /* 0x080fe400078e02ff */
[----:B------:R-:W2:Y:S01]  /*f270*/  LDC R18, c[0x0][0x608] ;  /* 0x00018200ff127b82 */ /* 0x000ea20000000800 */
[----:B------:R-:W-:Y:S02]  /*f280*/  IMAD.MOV.U32 R5, RZ, RZ, R23 ;  /* 0x000000ffff057224 */ /* 0x000fe400078e0017 */
[----:B------:R-:W-:-:S05]  /*f290*/  IMAD.WIDE.U32 R4, R7, R16, R4 ;  /* 0x0000001007047225 */ /* 0x000fca00078e0004 */
[----:B------:R-:W3:Y:S01]  /*f2a0*/  LDC R19, c[0x0][0x658] ;  /* 0x00019600ff137b82 */ /* 0x000ee20000000800 */
[----:B------:R-:W-:Y:S01]  /*f2b0*/  IMAD R7, R7, R17, R6 ;  /* 0x0000001107077224 */ /* 0x000fe200078e0206 */
[----:B0-----:R-:W-:Y:S01]  /*f2c0*/  ISETP.NE.U32.AND P0, PT, R20, RZ, PT ;  /* 0x000000ff1400720c */ /* 0x001fe20003f05070 */
[----:B------:R-:W-:Y:S02]  /*f2d0*/  IMAD.MOV.U32 R6, RZ, RZ, -0x1 ;  /* 0xffffffffff067424 */ /* 0x000fe400078e00ff */
[----:B------:R-:W-:Y:S01]  /*f2e0*/  IMAD.IADD R5, R5, 0x1, R7 ;  /* 0x0000000105057824 */ /* 0x000fe200078e0207 */
[----:B------:R-:W-:Y:S02]  /*f2f0*/  ISETP.NE.AND.EX P0, PT, R21, RZ, PT, P0 ;  /* 0x000000ff1500720c */ /* 0x000fe40003f05300 */
[----:B------:R-:W0:Y:S02]  /*f300*/  LDC R17, c[0x0][0x600] ;  /* 0x00018000ff117b82 */ /* 0x000e240000000800 */
[----:B-1----:R-:W-:-:S02]  /*f310*/  SHF.R.U64 R10, R4, R8, R5 ;  /* 0x00000008040a7219 */ /* 0x002fc40000001205 */
[----:B------:R-:W-:-:S04]  /*f320*/  SHF.R.U32.HI R5, RZ, R8, R5 ;  /* 0x00000008ff057219 */ /* 0x000fc80000011605 */
[----:B------:R-:W1:Y:S01]  /*f330*/  LDC R22, c[0x0][0x648] ;  /* 0x00019200ff167b82 */ /* 0x000e620000000800 */
[-CC-:B--2---:R-:W-:Y:S02]  /*f340*/  SHF.R.U64 R15, R10, R18.reuse, R5.reuse ;  /* 0x000000120a0f7219 */ /* 0x184fe40000001205 */
[----:B------:R-:W-:Y:S01]  /*f350*/  SHF.R.U32.HI R4, RZ, R18, R5 ;  /* 0x00000012ff047219 */ /* 0x000fe20000011605 */
[----:B------:R-:W-:-:S04]  /*f360*/  IMAD.MOV.U32 R18, RZ, RZ, 0x1 ;  /* 0x00000001ff127424 */ /* 0x000fc800078e00ff */
[----:B------:R-:W2:Y:S01]  /*f370*/  LDC R23, c[0x0][0x638] ;  /* 0x00018e00ff177b82 */ /* 0x000ea20000000800 */
[-CC-:B---3--:R-:W-:Y:S02]  /*f380*/  SHF.R.U64 R16, R15, R19.reuse, R4.reuse ;  /* 0x000000130f107219 */ /* 0x188fe40000001204 */
[-C--:B------:R-:W-:Y:S02]  /*f390*/  SHF.L.U32 R6, R6, R19.reuse, RZ ;  /* 0x0000001306067219 */ /* 0x080fe400000006ff */
[----:B------:R-:W-:Y:S01]  /*f3a0*/  SHF.R.U32.HI R5, RZ, R19, R4 ;  /* 0x00000013ff057219 */ /* 0x000fe20000011604 */
[----:B------:R-:W-:Y:S01]  /*f3b0*/  IMAD.MOV.U32 R4, RZ, RZ, R16 ;  /* 0x000000ffff047224 */ /* 0x000fe200078e0010 */
[----:B------:R-:W-:Y:S01]  /*f3c0*/  LOP3.LUT R24, RZ, R6, RZ, 0x33, !PT ;  /* 0x00000006ff187212 */ /* 0x000fe200078e33ff */
[----:B------:R-:W3:Y:S01]  /*f3d0*/  LDC R25, c[0x0][0x610] ;  /* 0x00018400ff197b82 */ /* 0x000ee20000000800 */
[----:B------:R-:W-:Y:S05]  /*f3e0*/  @!P0 BRA `(.L_x_300) ;  /* 0x0000000000288947 */ /* 0x000fea0003800000 */
        /* <DEDUP_REMOVED lines=10> */
.L_x_300:
[----:B-1----:R-:W-:Y:S01]  /*f490*/  SHF.R.U64 R4, R4, R22, R5 ;  /* 0x0000001604047219 */ /* 0x002fe20000001205 */
[----:B0-----:R-:W-:Y:S01]  /*f4a0*/  VIADD R7, R17, 0xffffffff ;  /* 0xffffffff11077836 */ /* 0x001fe20000000000 */
[----:B------:R-:W-:Y:S01]  /*f4b0*/  SHF.L.U32 R18, R18, R19, RZ ;  /* 0x0000001312127219 */ /* 0x000fe200000006ff */
[----:B------:R-:W-:Y:S01]  /*f4c0*/  @P4 IMAD R0, R11, R12, R2 ;  /* 0x0000000c0b004224 */ /* 0x000fe200078e0202 */
[----:B------:R-:W-:Y:S01]  /*f4d0*/  LOP3.LUT R3, R15, R24, RZ, 0xc0, !PT ;  /* 0x000000180f037212 */ /* 0x000fe200078ec0ff */
[----:B------:R-:W-:Y:S01]  /*f4e0*/  IMAD.MOV R5, RZ, RZ, -R4 ;  /* 0x000000ffff057224 */ /* 0x000fe200078e0a04 */
[----:B------:R-:W-:Y:S01]  /*f4f0*/  LOP3.LUT R7, R10, R7, RZ, 0xc0, !PT ;  /* 0x000000070a077212 */ /* 0x000fe200078ec0ff */
[----:B------:R-:W-:Y:S02]  /*f500*/  IMAD.MOV.U32 R6, RZ, RZ, R14 ;  /* 0x000000ffff067224 */ /* 0x000fe400078e000e */
[----:B------:R-:W-:Y:S02]  /*f510*/  IMAD R3, R18, R4, R3 ;  /* 0x0000000412037224 */ /* 0x000fe400078e0203 */
[----:B--2---:R-:W-:-:S02]  /*f520*/  IMAD R2, R5, R23, R16 ;  /* 0x0000001705027224 */ /* 0x004fc400078e0210 */
[----:B---3--:R-:W-:Y:S02]  /*f530*/  IMAD R0, R3, R25, R0 ;  /* 0x0000001903007224 */ /* 0x008fe400078e0200 */
[----:B------:R-:W-:Y:S02]  /*f540*/  IMAD R5, R2, R17, R7 ;  /* 0x0000001102057224 */ /* 0x000fe400078e0207 */
[----:B------:R-:W-:-:S03]  /*f550*/  IMAD.MOV.U32 R4, RZ, RZ, 0x1 ;  /* 0x00000001ff047424 */ /* 0x000fc600078e00ff */
[----:B------:R-:W-:Y:S02]  /*f560*/  SEL R7, R5, R0, !P4 ;  /* 0x0000000005077207 */ /* 0x000fe40006000000 */
[----:B------:R-:W-:-:S07]  /*f570*/  SEL R5, R0, R5, !P4 ;  /* 0x0000000500057207 */ /* 0x000fce0006000000 */
.L_x_298:
[----:B------:R-:W-:-:S08]  /*f580*/  NOP ;  /* 0x0000000000007918 */ /* 0x000fd00000000000 */
[----:B------:R-:W0:-:S00]  /*f590*/  USETMAXREG.DEALLOC.CTAPOOL 0x28 ;  /* 0x00000028000079c8 */ /* 0x000e0000080e0500 */
[----:B------:R-:W-:-:S13]  /*f5a0*/  ISETP.NE.AND P0, PT, RZ, UR8, PT ;  /* 0x00000008ff007c0c */ /* 0x000fda000bf05270 */
[----:B------:R-:W-:Y:S05]  /*f5b0*/  @P0 EXIT ;  /* 0x000000000000094d */ /* 0x000fea0003800000 */
[----:B0-----:R-:W-:Y:S01]  /*f5c0*/  LOP3.LUT P0, RZ, R4, 0xff, RZ, 0xc0, !PT ;  /* 0x000000ff04ff7812 */ /* 0x001fe2000780c0ff */
[----:B------:R-:W-:Y:S02]  /*f5d0*/  IMAD.MOV.U32 R0, RZ, RZ, 0x1 ;  /* 0x00000001ff007424 */ /* 0x000fe400078e00ff */
[----:B------:R-:W-:-:S10]  /*f5e0*/  IMAD.MOV.U32 R8, RZ, RZ, RZ ;  /* 0x000000ffff087224 */ /* 0x000fd400078e00ff */
[----:B------:R-:W-:Y:S05]  /*f5f0*/  @!P0 BRA `(.L_x_301) ;  /* 0x0000000c00b48947 */ /* 0x000fea0003800000 */
[----:B------:R-:W0:Y:S01]  /*f600*/  S2UR UR8, SR_CgaCtaId ;  /* 0x00000000000879c3 */ /* 0x000e220000008800 */
[----:B------:R-:W-:Y:S01]  /*f610*/  ULDC UR11, c[0x0][0x658] ;  /* 0x00019600000b7ab9 */ /* 0x000fe20000000800 */
[----:B------:R-:W-:Y:S01]  /*f620*/  UMOV UR12, 0xffffffff ;  /* 0xffffffff000c7882 */ /* 0x000fe20000000000 */
[----:B------:R-:W-:Y:S01]  /*f630*/  ULDC UR4, c[0x0][0x28c] ;  /* 0x0000a30000047ab9 */ /* 0x000fe20000000800 */
[----:B------:R-:W-:Y:S01]  /*f640*/  USHF.L.U32 UR12, UR12, UR11, URZ ;  /* 0x0000000b0c0c7299 */ /* 0x000fe2000800063f */
[----:B------:R-:W-:Y:S01]  /*f650*/  BSSY B0, `(.L_x_301) ;  /* 0x00000e7000007945 */ /* 0x000fe20003800000 */
[----:B------:R-:W-:Y:S01]  /*f660*/  UIADD3 UR19, UR4, 0x7f, URZ ;  /* 0x0000007f04137890 */ /* 0x000fe2000fffe03f */
[----:B------:R-:W-:Y:S01]  /*f670*/  IMAD.MOV.U32 R9, RZ, RZ, 0x1 ;  /* 0x00000001ff097424 */ /* 0x000fe200078e00ff */
[----:B------:R-:W-:Y:S01]  /*f680*/  ULDC UR5, c[0x0][0x600] ;  /* 0x0001800000057ab9 */ /* 0x000fe20000000800 */
[----:B------:R-:W-:Y:S01]  /*f690*/  UMOV UR21, 0x1 ;  /* 0x0000000100157882 */ /* 0x000fe20000000000 */
[----:B------:R-:W-:Y:S01]  /*f6a0*/  ULOP3.LUT UR14, URZ, UR12, URZ, 0x33, !UPT ;  /* 0x0000000c3f0e7292 */ /* 0x000fe2000f8e333f */
[----:B------:R-:W-:Y:S01]  /*f6b0*/  IMAD.MOV.U32 R0, RZ, RZ, 0x1 ;  /* 0x00000001ff007424 */ /* 0x000fe200078e00ff */
[----:B------:R-:W-:Y:S01]  /*f6c0*/  ULDC UR9, c[0x0][0xc] ;  /* 0x0000030000097ab9 */ /* 0x000fe20000000800 */
[----:B------:R-:W-:Y:S01]  /*f6d0*/  UIADD3 UR4, UR5, -0x1, URZ ;  /* 0xffffffff05047890 */ /* 0x000fe2000fffe03f */
[----:B------:R-:W-:Y:S01]  /*f6e0*/  IMAD.MOV.U32 R8, RZ, RZ, RZ ;  /* 0x000000ffff087224 */ /* 0x000fe200078e00ff */
[----:B------:R-:W-:-:S02]  /*f6f0*/  USHF.R.S32.HI UR20, URZ, 0x1f, UR19 ;  /* 0x0000001f3f147899 */ /* 0x000fc40008011413 */
[----:B------:R-:W-:Y:S01]  /*f700*/  USHF.L.U32 UR5, UR21, UR11, URZ ;  /* 0x0000000b15057299 */ /* 0x000fe2000800063f */
[----:B------:R-:W-:Y:S01]  /*f710*/  ULDC UR16, c[0x0][0x10] ;  /* 0x0000040000107ab9 */ /* 0x000fe20000000800 */
[----:B------:R-:W-:Y:S01]  /*f720*/  ULEA.HI UR19, UR20, UR19, URZ, 0x7 ;  /* 0x0000001314137291 */ /* 0x000fe2000f8f383f */
[----:B------:R-:W-:Y:S01]  /*f730*/  ULDC UR18, c[0x0][0x14] ;  /* 0x0000050000127ab9 */ /* 0x000fe20000000800 */
[----:B------:R-:W-:Y:S01]  /*f740*/  UMOV UR22, 0x11 ;  /* 0x0000001100167882 */ /* 0x000fe20000000000 */
[----:B0-----:R-:W-:Y:S02]  /*f750*/  USHF.R.U32.HI UR28, URZ, 0x2, UR8 ;  /* 0x000000023f1c7899 */ /* 0x001fe40008011608 */
[----:B------:R-:W-:Y:S02]  /*f760*/  ULOP3.LUT UR10, UR8, 0x3, URZ, 0xc0, !UPT ;  /* 0x00000003080a7892 */ /* 0x000fe4000f8ec03f */
[----:B------:R-:W-:Y:S02]  /*f770*/  USHF.L.U32 UR7, UR8, 0x5, URZ ;  /* 0x0000000508077899 */ /* 0x000fe4000800063f */
[----:B------:R-:W-:-:S02]  /*f780*/  USHF.L.U32 UR6, UR8, 0xc, URZ ;  /* 0x0000000c08067899 */ /* 0x000fc4000800063f */
[----:B------:R-:W-:Y:S02]  /*f790*/  ULOP3.LUT UR8, UR8, 0xfffffffc, URZ, 0xc0, !UPT ;  /* 0xfffffffc08087892 */ /* 0x000fe4000f8ec03f */
[----:B------:R-:W-:Y:S02]  /*f7a0*/  UISETP.GT.U32.AND UP0, UPT, UR10, 0xffff, UPT ;  /* 0x0000ffff0a00788c */ /* 0x000fe4000bf04070 */
[----:B------:R-:W-:Y:S02]  /*f7b0*/  ULOP3.LUT UR12, UR8, 0x1, URZ, 0xfc, !UPT ;  /* 0x00000001080c7892 */ /* 0x000fe4000f8efc3f */
[----:B------:R-:W-:Y:S02]  /*f7c0*/  ULOP3.LUT UR15, UR8, 0x2, URZ, 0xfc, !UPT ;  /* 0x00000002080f7892 */ /* 0x000fe4000f8efc3f */
[----:B------:R-:W-:Y:S02]  /*f7d0*/  USHF.L.U32 UR11, UR21, UR8, URZ ;  /* 0x00000008150b7299 */ /* 0x000fe4000800063f */
[----:B------:R-:W-:-:S02]  /*f7e0*/  ULOP3.LUT UR17, UR8, 0x3, URZ, 0xfc, !UPT ;  /* 0x0000000308117892 */ /* 0x000fc4000f8efc3f */
[----:B------:R-:W-:Y:S02]  /*f7f0*/  UIMAD.WIDE.U32 UR8, UR9, UR16, URZ ;  /* 0x00000010090872a5 */ /* 0x000fe4000f8e003f */
[----:B------:R-:W-:Y:S02]  /*f800*/  USHF.L.U32 UR12, UR21, UR12, URZ ;  /* 0x0000000c150c7299 */ /* 0x000fe4000800063f */
[----:B------:R-:W-:Y:S02]  /*f810*/  USHF.L.U32 UR16, UR21, UR15, URZ ;  /* 0x0000000f15107299 */ /* 0x000fe4000800063f */
[----:B------:R-:W-:Y:S02]  /*f820*/  USEL UR10, UR10, 0xffff, !UP0 ;  /* 0x0000ffff0a0a7887 */ /* 0x000fe4000c000000 */
[----:B------:R-:W-:Y:S02]  /*f830*/  USHF.L.U32 UR17, UR21, UR17, URZ ;  /* 0x0000001115117299 */ /* 0x000fe4000800063f */
[----:B------:R-:W-:-:S02]  /*f840*/  UIMAD.WIDE.U32 UR24, UR8, UR18, URZ ;  /* 0x00000012081872a5 */ /* 0x000fc4000f8e003f */
[----:B------:R-:W-:Y:S02]  /*f850*/  UIMAD UR20, UR9, UR18, URZ ;  /* 0x00000012091472a4 */ /* 0x000fe4000f8e023f */
[----:B------:R-:W-:Y:S02]  /*f860*/  USHF.R.S32.HI UR15, URZ, 0x7, UR19 ;  /* 0x000000073f0f7899 */ /* 0x000fe40008011413 */
[----:B------:R-:W-:Y:S02]  /*f870*/  ULOP3.LUT UR11, UR16, UR11, UR12, 0xfe, !UPT ;  /* 0x0000000b100b7292 */ /* 0x000fe4000f8efe0c */
[----:B------:R-:W-:Y:S02]  /*f880*/  ULOP3.LUT UR10, UR10, 0xffff, URZ, 0xc0, !UPT ;  /* 0x0000ffff0a0a7892 */ /* 0x000fe4000f8ec03f */
[----:B------:R-:W-:Y:S02]  /*f890*/  ULOP3.LUT UR27, UR13, 0x2, URZ, 0xfc, !UPT ;  /* 0x000000020d1b7892 */ /* 0x000fe4000f8efc3f */
[----:B------:R-:W-:-:S02]  /*f8a0*/  ULOP3.LUT UR7, UR7, 0x60, URZ, 0xc0, !UPT ;  /* 0x0000006007077892 */ /* 0x000fc4000f8ec03f */
[----:B------:R-:W-:Y:S02]  /*f8b0*/  ULOP3.LUT UR6, UR6, 0x3000, URZ, 0xc0, !UPT ;  /* 0x0000300006067892 */ /* 0x000fe4000f8ec03f */
[----:B------:R-:W-:Y:S02]  /*f8c0*/  UIADD3 UR20, UR25, UR20, URZ ;  /* 0x0000001419147290 */ /* 0x000fe4000fffe03f */
[----:B------:R-:W-:Y:S02]  /*f8d0*/  ULOP3.LUT UR21, UR11, UR17, URZ, 0xfc, !UPT ;  /* 0x000000110b157292 */ /* 0x000fe4000f8efc3f */
[----:B------:R-:W-:Y:S02]  /*f8e0*/  USHF.L.U32 UR22, UR22, UR10, URZ ;  /* 0x0000000a16167299 */ /* 0x000fe4000800063f */
[----:B------:R-:W-:Y:S01]  /*f8f0*/  UIADD3 UR31, UR15, 0x1, URZ ;  /* 0x000000010f1f7890 */ /* 0x000fe2000fffe03f */
[----:B------:R-:W-:-:S11]  /*f900*/  ULDC.64 UR32, c[0x0][0x198] ;  /* 0x0000660000207ab9 */ /* 0x000fd60000000a00 */
.L_x_312:
[----:B------:R-:W-:-:S03]  /*f910*/  UMOV UR8, 0xffffffff ;  /* 0xffffffff00087882 */ /* 0x000fc60000000000 */
[----:B------:R-:W-:Y:S05]  /*f920*/  BRA.DIV UR8, `(.L_x_302) ;  /* 0x0000000e08e47947 */ /* 0x000fea000b800000 */
[----:B------:R-:W-:-:S13]  /*f930*/  ELECT P0, URZ, PT ;  /* 0x00000000003f782f */ /* 0x000fda0003800000 */
.L_x_323:
[----:B------:R-:W0:Y:S01]  /*f940*/  LDC R2, c[0x0][0x28c] ;  /* 0x0000a300ff027b82 */ /* 0x000e220000000800 */
[----:B------:R-:W-:Y:S01]  /*f950*/  BSSY B1, `(.L_x_303) ;  /* 0x000003d000017945 */ /* 0x000fe20003800000 */
[----:B0-----:R-:W-:-:S13]  /*f960*/  ISETP.LT.OR P0, PT, R2, 0x1, !P0 ;  /* 0x000000010200780c */ /* 0x001fda0004701670 */
[----:B------:R-:W-:Y:S05]  /*f970*/  @P0 BRA `(.L_x_304) ;  /* 0x0000000000e80947 */ /* 0x000fea0003800000 */
[----:B------:R-:W-:Y:S01]  /*f980*/  LEA R5, R5, UR28, 0x1 ;  /* 0x0000001c05057c11 */ /* 0x000fe2000f8e08ff */
[----:B------:R-:W-:Y:S01]  /*f990*/  IMAD.MOV.U32 R13, RZ, RZ, RZ ;  /* 0x000000ffff0d7224 */ /* 0x000fe200078e00ff */
[----:B------:R-:W-:Y:S01]  /*f9a0*/  LEA R7, R7, UR7, 0x7 ;  /* 0x0000000707077c11 */ /* 0x000fe2000f8e38ff */
[----:B------:R-:W-:Y:S02]  /*f9b0*/  IMAD.U32 R14, RZ, RZ, UR31 ;  /* 0x0000001fff0e7e24 */ /* 0x000fe4000f8e00ff */
[----:B------:R-:W-:Y:S02]  /*f9c0*/  IMAD.MOV.U32 R2, RZ, RZ, R0 ;  /* 0x000000ffff027224 */ /* 0x000fe400078e0000 */
[----:B------:R-:W-:Y:S02]  /*f9d0*/  IMAD.MOV.U32 R3, RZ, RZ, R8 ;  /* 0x000000ffff037224 */ /* 0x000fe400078e0008 */
[----:B------:R-:W-:-:S07]  /*f9e0*/  IMAD.SHL.U32 R10, R5, 0x80, RZ ;  /* 0x00000080050a7824 */ /* 0x000fce00078e00ff */
.L_x_307:
[----:B------:R-:W0:Y:S01]  /*f9f0*/  S2R R5, SR_CgaCtaId ;  /* 0x0000000000057919 */ /* 0x000e220000008800 */
[----:B------:R-:W-:Y:S01]  /*fa00*/  MOV R4, 0x400 ;  /* 0x0000040000047802 */ /* 0x000fe20000000f00 */
[----:B------:R-:W1:Y:S03]  /*fa10*/  S2R R15, SR_TID.X ;  /* 0x00000000000f7919 */ /* 0x000e660000002100 */
[----:B0-----:R-:W-:Y:S02]  /*fa20*/  LEA R12, R5, R4, 0x18 ;  /* 0x00000004050c7211 */ /* 0x001fe400078ec0ff */
[----:B------:R-:W-:Y:S02]  /*fa30*/  SHF.L.U32 R4, R2, 0x1f, RZ ;  /* 0x0000001f02047819 */ /* 0x000fe400000006ff */
[----:B-1----:R-:W-:Y:S01]  /*fa40*/  LOP3.LUT P1, RZ, R15, 0x7f, RZ, 0xc0, !PT ;  /* 0x0000007f0fff7812 */ /* 0x002fe2000782c0ff */
[----:B------:R-:W-:-:S04]  /*fa50*/  IMAD R11, R3, 0x8, R12 ;  /* 0x00000008030b7824 */ /* 0x000fc800078e020c */
[----:B------:R-:W0:Y:S08]  /*fa60*/  SYNCS.PHASECHK.TRANS64.TRYWAIT P0, [R11+URZ+0x20], R4 ;  /* 0x000020040b0075a7 */ /* 0x000e30000800017f */
[----:B------:R-:W1:Y:S01]  /*fa70*/  @!P1 LDC R5, c[0x0][0x500] ;  /* 0x00014000ff059b82 */ /* 0x000e620000000800 */
[----:B0-----:R-:W-:Y:S05]  /*fa80*/  @!P0 BRA `(.L_x_305) ;  /* 0x0000000c00ac8947 */ /* 0x001fea0003800000 */
.L_x_324:
[----:B------:R-:W-:Y:S01]  /*fa90*/  UPRMT UR8, UR27, 0x9910, URZ ;  /* 0x000099101b087896 */ /* 0x000fe2000800003f */
[----:B-1----:R1:W-:Y:S03]  /*faa0*/  @!P1 SYNCS.ARRIVE.TRANS64 RZ, [R11+URZ], R5 ;  /* 0x000000050bff99a7 */ /* 0x0023e6000800003f */
[----:B------:R-:W-:-:S06]  /*fab0*/  UISETP.NE.AND UP0, UPT, UR8, 0x2, UPT ;  /* 0x000000020800788c */ /* 0x000fcc000bf05270 */
[----:B------:R-:W-:-:S13]  /*fac0*/  PLOP3.LUT P0, PT, PT, PT, UP0, 0x80, 0x0 ;  /* 0x000000000000781c */ /* 0x000fda0003f0f008 */
[----:B-1----:R-:W-:Y:S05]  /*fad0*/  @P0 BRA `(.L_x_306) ;  /* 0x0000000000040947 */ /* 0x002fea0003800000 */
[----:B------:R-:W-:Y:S01]  /*fae0*/  BPT.TRAP 0x1 ;  /* 0x000000040000795c */ /* 0x000fe20000300000 */
.L_x_306:
[C---:B0-----:R-:W-:Y:S01]  /*faf0*/  LEA R4, R3.reuse, UR28, 0x1 ;  /* 0x0000001c03047c11 */ /* 0x041fe2000f8e08ff */
[----:B------:R-:W-:Y:S01]  /*fb00*/  VIADD R14, R14, 0xffffffff ;  /* 0xffffffff0e0e7836 */ /* 0x000fe20000000000 */
[----:B------:R-:W-:Y:S01]  /*fb10*/  R2UR UR11, R3 ;  /* 0x00000000030b72ca */ /* 0x000fe200000e0000 */
[----:B------:R-:W-:Y:S01]  /*fb20*/  UIADD3 UR16, UP0, UR32, 0xf0, URZ ;  /* 0x000000f020107890 */ /* 0x000fe2000ff1e03f */
[----:B------:R-:W-:Y:S01]  /*fb30*/  R2UR UR26, R12 ;  /* 0x000000000c1a72ca */ /* 0x000fe200000e0000 */
[----:B------:R-:W-:Y:S01]  /*fb40*/  IMAD.U32 R4, R4, 0x4000, R12 ;  /* 0x0000400004047824 */ /* 0x000fe200078e000c */
[----:B------:R-:W-:Y:S01]  /*fb50*/  R2UR UR29, R10 ;  /* 0x000000000a1d72ca */ /* 0x000fe200000e0000 */
[----:B------:R-:W-:Y:S01]  /*fb60*/  UIADD3 UR34, UP1, UR32, 0x1f0, URZ ;  /* 0x000001f020227890 */ /* 0x000fe2000ff3e03f */
[----:B------:R-:W-:Y:S01]  /*fb70*/  R2UR UR9, R11 ;  /* 0x000000000b0972ca */ /* 0x000fe200000e0000 */
[----:B------:R-:W-:Y:S01]  /*fb80*/  UIADD3.X UR17, URZ, UR33, URZ, UP0, !UPT ;  /* 0x000000213f117290 */ /* 0x000fe200087fe43f */
[----:B------:R-:W-:Y:S01]  /*fb90*/  R2UR UR8, R4 ;  /* 0x00000000040872ca */ /* 0x000fe200000e0000 */
[----:B------:R-:W-:Y:S01]  /*fba0*/  UPRMT UR23, URZ, 0x5410, UR22 ;  /* 0x000054103f177896 */ /* 0x000fe20008000016 */
[----:B------:R-:W-:Y:S01]  /*fbb0*/  R2UR UR10, R13 ;  /* 0x000000000d0a72ca */ /* 0x000fe200000e0000 */
[----:B------:R-:W-:Y:S01]  /*fbc0*/  VIADD R3, R3, 0x1 ;  /* 0x0000000103037836 */ /* 0x000fe20000000000 */
[----:B------:R-:W-:Y:S01]  /*fbd0*/  R2UR UR12, R6 ;  /* 0x00000000060c72ca */ /* 0x000fe200000e0000 */
[----:B------:R-:W-:Y:S01]  /*fbe0*/  ULEA UR11, UR11, UR6, 0xe ;  /* 0x000000060b0b7291 */ /* 0x000fe2000f8e703f */
[----:B------:R-:W-:Y:S01]  /*fbf0*/  R2UR UR30, R7 ;  /* 0x00000000071e72ca */ /* 0x000fe200000e0000 */
[----:B------:R-:W-:Y:S01]  /*fc00*/  UPRMT UR36, URZ, 0x5410, UR21 ;  /* 0x000054103f247896 */ /* 0x000fe20008000015 */
[----:B------:R-:W-:Y:S01]  /*fc10*/  ISETP.GT.AND P1, PT, R14, 0x1, PT ;  /* 0x000000010e00780c */ /* 0x000fe20003f24270 */
[----:B------:R-:W-:Y:S01]  /*fc20*/  UIADD3 UR26, UR26, 0x20100, UR11 ;  /* 0x000201001a1a7890 */ /* 0x000fe2000fffe00b */
[----:B------:R-:W-:Y:S01]  /*fc30*/  ISETP.NE.AND P0, PT, R3, 0x4, PT ;  /* 0x000000040300780c */ /* 0x000fe20003f05270 */
[----:B------:R-:W-:Y:S01]  /*fc40*/  UIADD3.X UR35, URZ, UR33, URZ, UP1, !UPT ;  /* 0x000000213f237290 */ /* 0x000fe20008ffe43f */
[----:B------:R-:W-:Y:S01]  /*fc50*/  VIADD R13, R13, 0x80 ;  /* 0x000000800d0d7836 */ /* 0x000fe20000000000 */
[----:B------:R-:W-:Y:S01]  /*fc60*/  UIADD3 UR8, UR8, 0x100, URZ ;  /* 0x0000010008087890 */ /* 0x000fe2000fffe03f */
[----:B------:R-:W-:Y:S01]  /*fc70*/  SEL R5, RZ, 0x1, P0 ;  /* 0x00000001ff057807 */ /* 0x000fe20000000000 */
[----:B------:R-:W-:Y:S01]  /*fc80*/  UMOV UR18, 0x0 ;  /* 0x0000000000127882 */ /* 0x000fe20000000000 */
[----:B------:R-:W-:Y:S01]  /*fc90*/  UMOV UR19, 0x10000000 ;  /* 0x1000000000137882 */ /* 0x000fe20000000000 */
[----:B------:R-:W-:Y:S01]  /*fca0*/  UMOV UR11, UR29 ;  /* 0x0000001d000b7c82 */ /* 0x000fe20008000000 */
[----:B------:R-:W-:-:S02]  /*fcb0*/  LOP3.LUT R2, R2, R5, RZ, 0x3c, !PT ;  /* 0x0000000502027212 */ /* 0x000fc400078e3cff */
[----:B------:R-:W-:Y:S02]  /*fcc0*/  SEL R3, R3, RZ, P0 ;  /* 0x000000ff03037207 */ /* 0x000fe40000000000 */
[----:B------:R0:W-:Y:S02]  /*fcd0*/  UTMALDG.3D.MULTICAST [UR8], [UR16], UR23, desc[UR18] ;  /* 0x00001208100073b4 */ /* 0x0001e40008011817 */
[----:B0-----:R-:W-:Y:S01]  /*fce0*/  UMOV UR8, UR26 ;  /* 0x0000001a00087c82 */ /* 0x001fe20008000000 */
[----:B------:R-:W-:Y:S02]  /*fcf0*/  UMOV UR11, UR30 ;  /* 0x0000001e000b7c82 */ /* 0x000fe40008000000 */
[----:B------:R0:W-:Y:S02]  /*fd00*/  UTMALDG.3D.MULTICAST [UR8], [UR34], UR36, desc[UR18] ;  /* 0x00001208220073b4 */ /* 0x0001e40008011824 */
[----:B0-----:R-:W-:Y:S05]  /*fd10*/  @P1 BRA `(.L_x_307) ;  /* 0xfffffffc00341947 */ /* 0x001fea000383ffff */
.L_x_304:
[----:B------:R-:W-:Y:S05]  /*fd20*/  BSYNC B1 ;  /* 0x0000000000017941 */ /* 0x000fea0003800000 */
.L_x_303:
[----:B------:R-:W2:Y:S01]  /*fd30*/  LDL.LU R15, [R1+0x78] ;  /* 0x00007800010f7983 */ /* 0x000ea20000300800 */
[----:B------:R-:W-:Y:S01]  /*fd40*/  LOP3.LUT P2, RZ, R9, 0xff, RZ, 0xc0, !PT ;  /* 0x000000ff09ff7812 */ /* 0x000fe2000784c0ff */
[----:B------:R-:W-:Y:S01]  /*fd50*/  VIADD R8, R8, UR15 ;  /* 0x0000000f08087c36 */ /* 0x000fe20008000000 */
[----:B------:R-:W-:Y:S01]  /*fd60*/  ULDC.64 UR8, c[0x0][0x650] ;  /* 0x0001940000087ab9 */ /* 0x000fe20000000a00 */
[----:B------:R-:W3:Y:S01]  /*fd70*/  LDL.LU R12, [R1+0x7c] ;  /* 0x00007c00010c7983 */ /* 0x000ee20000300800 */
[----:B------:R-:W-:Y:S01]  /*fd80*/  IMAD.U32 R5, RZ, RZ, UR15 ;  /* 0x0000000fff057e24 */ /* 0x000fe2000f8e00ff */
[----:B------:R-:W-:Y:S01]  /*fd90*/  BSSY B1, `(.L_x_308) ;  /* 0x0000070000017945 */ /* 0x000fe20003800000 */
[----:B------:R-:W-:Y:S01]  /*fda0*/  ISETP.GT.U32.AND P0, PT, R8, 0x3, PT ;  /* 0x000000030800780c */ /* 0x000fe20003f04070 */
[----:B------:R-:W-:Y:S01]  /*fdb0*/  IMAD.MOV.U32 R7, RZ, RZ, -0x1 ;  /* 0xffffffffff077424 */ /* 0x000fe200078e00ff */
[----:B------:R-:W-:Y:S01]  /*fdc0*/  SHF.R.U32.HI R2, RZ, 0x2, R8 ;  /* 0x00000002ff027819 */ /* 0x000fe20000011608 */
[----:B------:R-:W-:Y:S01]  /*fdd0*/  IMAD.MOV.U32 R6, RZ, RZ, -0x1 ;  /* 0xffffffffff067424 */ /* 0x000fe200078e00ff */
[----:B------:R-:W-:Y:S01]  /*fde0*/  ISETP.LT.U32.AND P0, PT, R5, 0x4, P0 ;  /* 0x000000040500780c */ /* 0x000fe20000701070 */
[----:B------:R-:W-:Y:S01]  /*fdf0*/  IMAD.MOV.U32 R5, RZ, RZ, -0x1 ;  /* 0xffffffffff057424 */ /* 0x000fe200078e00ff */
[----:B------:R-:W-:Y:S01]  /*fe00*/  LOP3.LUT R2, R2, 0x1, RZ, 0xc0, !PT ;  /* 0x0000000102027812 */ /* 0x000fe200078ec0ff */
[----:B------:R-:W0:Y:S01]  /*fe10*/  @P2 S2R R4, SR_CgaCtaId ;  /* 0x0000000000042919 */ /* 0x000e220000008800 */
[----:B------:R-:W-:-:S02]  /*fe20*/  @P2 MOV R3, 0x400 ;  /* 0x0000040000032802 */ /* 0x000fc40000000f00 */
[----:B------:R-:W-:Y:S01]  /*fe30*/  ISETP.NE.U32.AND P1, PT, R2, 0x1, PT ;  /* 0x000000010200780c */ /* 0x000fe20003f25070 */
[----:B------:R-:W-:Y:S01]  /*fe40*/  IMAD.U32 R2, RZ, RZ, UR15 ;  /* 0x0000000fff027e24 */ /* 0x000fe2000f8e00ff */
[----:B------:R-:W-:Y:S02]  /*fe50*/  LOP3.LUT R8, R8, 0x3, RZ, 0xc0, !PT ;  /* 0x0000000308087812 */ /* 0x000fe400078ec0ff */
[----:B------:R-:W-:Y:S02]  /*fe60*/  PRMT R9, RZ, 0x7610, R9 ;  /* 0x00007610ff097816 */ /* 0x000fe40000000009 */
[----:B------:R-:W-:-:S04]  /*fe70*/  ISETP.GT.U32.AND P1, PT, R2, 0x3, !P1 ;  /* 0x000000030200780c */ /* 0x000fc80004f24070 */
[----:B------:R-:W-:Y:S02]  /*fe80*/  SEL R2, RZ, 0x1, !P1 ;  /* 0x00000001ff027807 */ /* 0x000fe40004800000 */
[----:B0-----:R-:W-:-:S04]  /*fe90*/  @P2 LEA R3, R4, R3, 0x18 ;  /* 0x0000000304032211 */ /* 0x001fc800078ec0ff */
[----:B------:R0:W-:Y:S02]  /*fea0*/  @P2 SYNCS.ARRIVE.TRANS64.A1T0 RZ, [R3+URZ+0x58], RZ ;  /* 0x000058ff03ff29a7 */ /* 0x0001e4000810003f */
[----:B0-----:R-:W-:-:S04]  /*feb0*/  SEL R3, RZ, 0x1, !P0 ;  /* 0x00000001ff037807 */ /* 0x001fc80004000000 */
[----:B------:R-:W-:Y:S02]  /*fec0*/  LOP3.LUT R0, R2, R0, R3, 0x96, !PT ;  /* 0x0000000002007212 */ /* 0x000fe400078e9603 */
[----:B------:R-:W-:Y:S02]  /*fed0*/  PRMT R2, RZ, 0x7610, R2 ;  /* 0x00007610ff027816 */ /* 0x000fe40000000002 */
[----:B---3--:R-:W-:-:S04]  /*fee0*/  IADD3 R12, P2, R12, UR24, RZ ;  /* 0x000000180c0c7c10 */ /* 0x008fc8000ff5e0ff */
[----:B--2---:R-:W-:Y:S01]  /*fef0*/  IADD3.X R15, R15, UR20, RZ, P2, !PT ;  /* 0x000000140f0f7c10 */ /* 0x004fe200097fe4ff */
[----:B------:R0:W-:Y:S01]  /*ff00*/  STL [R1+0x7c], R12 ;  /* 0x00007c0c01007387 */ /* 0x0001e20000100800 */
[----:B------:R-:W-:-:S03]  /*ff10*/  ISETP.GE.U32.AND P2, PT, R12, UR8, PT ;  /* 0x000000080c007c0c */ /* 0x000fc6000bf46070 */
[----:B------:R0:W-:Y:S01]  /*ff20*/  STL [R1+0x78], R15 ;  /* 0x0000780f01007387 */ /* 0x0001e20000100800 */
[----:B------:R-:W-:-:S13]  /*ff30*/  ISETP.GE.U32.AND.EX P0, PT, R15, UR9, PT, P2 ;  /* 0x000000090f007c0c */ /* 0x000fda000bf06120 */
[----:B0-----:R-:W-:Y:S05]  /*ff40*/  @P0 BRA `(.L_x_309) ;  /* 0x0000000400500947 */ /* 0x001fea0003800000 */
[----:B------:R-:W-:Y:S01]  /*ff50*/  ULDC.64 UR8, c[0x0][0x628] ;  /* 0x00018a0000087ab9 */ /* 0x000fe20000000a00 */
[----:B------:R-:W0:Y:S01]  /*ff60*/  S2R R11, SR_CTAID.X ;  /* 0x00000000000b7919 */ /* 0x000e220000002500 */
[----:B------:R-:W-:Y:S01]  /*ff70*/  ISETP.NE.U32.AND P0, PT, RZ, UR8, PT ;  /* 0x00000008ff007c0c */ /* 0x000fe2000bf05070 */
[----:B------:R-:W-:Y:S01]  /*ff80*/  ULDC UR11, c[0x0][0x630] ;  /* 0x00018c00000b7ab9 */ /* 0x000fe20000000800 */
[----:B------:R-:W-:Y:S01]  /*ff90*/  IMAD.MOV.U32 R2, RZ, RZ, R12 ;  /* 0x000000ffff027224 */ /* 0x000fe200078e000c */
[----:B------:R-:W1:Y:S01]  /*ffa0*/  S2R R10, SR_CTAID.Y ;  /* 0x00000000000a7919 */ /* 0x000e620000002600 */
[----:B------:R-:W-:Y:S01]  /*ffb0*/  ISETP.NE.AND.EX P0, PT, RZ, UR9, PT, P0 ;  /* 0x00000009ff007c0c */ /* 0x000fe2000bf05300 */
[----:B------:R-:W-:-:S12]  /*ffc0*/  IMAD.MOV.U32 R3, RZ, RZ, R15 ;  /* 0x000000ffff037224 */ /* 0x000fd800078e000f */
[----:B------:R-:W-:Y:S05]  /*ffd0*/  @!P0 BRA `(.L_x_310) ;  /* 0x0000000000288947 */ /* 0x000fea0003800000 */
[----:B------:R-:W-:Y:S02]  /*ffe0*/  ULDC UR10, c[0x0][0x634] ;  /* 0x00018d00000a7ab9 */ /* 0x000fe40000000800 */
[----:B------:R-:W-:-:S05]  /*fff0*/  IADD3 R7, P0, R12, UR10, RZ ;  /* 0x0000000a0c077c10 */ /* 0x000fca000ff1e0ff */
[----:B------:R-:W-:-:S04]  /*10000*/  IMAD.X R13, RZ, RZ, R15, P0 ;  /* 0x000000ffff0d7224 */ /* 0x000fc800000e060f */
[----:B------:R-:W-:-:S04]  /*10010*/  IMAD.WIDE.U32 R4, R13, UR8, RZ ;  /* 0x000000080d047c25 */ /* 0x000fc8000f8e00ff */
[----:B------:R-:W-:-:S04]  /*10020*/  IMAD.WIDE.U32 R4, P0, R7, UR9, R4 ;  /* 0x0000000907047c25 */ /* 0x000fc8000f800004 */
[----:B------:R-:W-:-:S04]  /*10030*/  IMAD.WIDE.U32 R6, R7, UR8, RZ ;  /* 0x0000000807067c25 */ /* 0x000fc8000f8e00ff */
[----:B------:R-:W-:Y:S01]  /*10040*/  IMAD.X R3, RZ, RZ, RZ, P0 ;  /* 0x000000ffff037224 */ /* 0x000fe200000e06ff */
[----:B------:R-:W-:Y:S01]  /*10050*/  IADD3 RZ, P0, R7, R4, RZ ;  /* 0x0000000407ff7210 */ /* 0x000fe20007f1e0ff */
[----:B------:R-:W-:-:S04]  /*10060*/  IMAD.MOV.U32 R2, RZ, RZ, R5 ;  /* 0x000000ffff027224 */ /* 0x000fc800078e0005 */
[----:B------:R-:W-:-:S08]  /*10070*/  IMAD.WIDE.U32.X R2, R13, UR9, R2, P0 ;  /* 0x000000090d027c25 */ /* 0x000fd000080e0402 */
.L_x_310:
[--C-:B------:R-:W-:Y:S01]  /*10080*/  SHF.R.U64 R6, R2, UR11, R3.reuse ;  /* 0x0000000b02067c19 */ /* 0x100fe20008001203 */
[----:B------:R-:W-:Y:S01]  /*10090*/  ULDC.64 UR8, c[0x0][0x620] ;  /* 0x0001880000087ab9 */ /* 0x000fe20000000a00 */
[----:B------:R-:W-:Y:S01]  /*100a0*/  SHF.R.U32.HI R2, RZ, UR11, R3 ;  /* 0x0000000bff027c19 */ /* 0x000fe20008011603 */
[----:B------:R-:W-:Y:S01]  /*100b0*/  IMAD.MOV.U32 R3, RZ, RZ, R15 ;  /* 0x000000ffff037224 */ /* 0x000fe200078e000f */
[----:B------:R-:W-:Y:S01]  /*100c0*/  IADD3 R5, P0, RZ, -R6, RZ ;  /* 0x80000006ff057210 */ /* 0x000fe20007f1e0ff */
[----:B------:R-:W2:Y:S01]  /*100d0*/  LDC R16, c[0x0][0x144] ;  /* 0x00005100ff107b82 */ /* 0x000ea20000000800 */
[----:B0-----:R-:W-:Y:S01]  /*100e0*/  I2FP.F32.U32 R7, R11 ;  /* 0x0000000b00077245 */ /* 0x001fe20000201000 */
[----:B------:R-:W-:Y:S01]  /*100f0*/  ULDC.64 UR16, c[0x0][0x640] ;  /* 0x0001900000107ab9 */ /* 0x000fe20000000a00 */
[----:B------:R-:W-:Y:S01]  /*10100*/  ULDC UR10, c[0x0][0x608] ;  /* 0x00018200000a7ab9 */ /* 0x000fe20000000800 */
[----:B------:R-:W-:Y:S01]  /*10110*/  IMAD.X R2, RZ, RZ, ~R2, P0 ;  /* 0x000000ffff027224 */ /* 0x000fe200000e0e02 */
[----:B------:R-:W-:-:S03]  /*10120*/  ISETP.NE.U32.AND P0, PT, RZ, UR16, PT ;  /* 0x00000010ff007c0c */ /* 0x000fc6000bf05070 */
[----:B------:R-:W-:Y:S01]  /*10130*/  IMAD R4, R2, UR8, RZ ;  /* 0x0000000802047c24 */ /* 0x000fe2000f8e02ff */
[----:B------:R-:W0:Y:S01]  /*10140*/  LDC R13, c[0x0][0x148] ;  /* 0x00005200ff0d7b82 */ /* 0x000e220000000800 */
[----:B------:R-:W-:Y:S01]  /*10150*/  IMAD.MOV.U32 R2, RZ, RZ, R12 ;  /* 0x000000ffff027224 */ /* 0x000fe200078e000c */
[----:B------:R-:W-:-:S03]  /*10160*/  ISETP.NE.AND.EX P0, PT, RZ, UR17, PT, P0 ;  /* 0x00000011ff007c0c */ /* 0x000fc6000bf05300 */
[----:B------:R-:W-:Y:S01]  /*10170*/  IMAD.WIDE.U32 R2, R5, UR8, R2 ;  /* 0x0000000805027c25 */ /* 0x000fe2000f8e0002 */
[----:B------:R-:W-:-:S03]  /*10180*/  ULDC UR8, c[0x0][0x150] ;  /* 0x0000540000087ab9 */ /* 0x000fc60000000800 */
[----:B------:R-:W-:Y:S02]  /*10190*/  IMAD R5, R5, UR9, R4 ;  /* 0x0000000905057c24 */ /* 0x000fe4000f8e0204 */
[----:B------:R-:W-:Y:S01]  /*101a0*/  FMUL R4, R7, UR8 ;  /* 0x0000000807047c20 */ /* 0x000fe20008400000 */
[----:B------:R-:W-:Y:S01]  /*101b0*/  ULDC UR8, c[0x0][0x618] ;  /* 0x0001860000087ab9 */ /* 0x000fe20000000800 */
[----:B------:R-:W-:Y:S01]  /*101c0*/  ULDC UR9, c[0x0][0x154] ;  /* 0x0000550000097ab9 */ /* 0x000fe20000000800 */
[----:B------:R-:W-:-:S03]  /*101d0*/  IMAD.IADD R3, R3, 0x1, R5 ;  /* 0x0000000103037824 */ /* 0x000fc600078e0205 */
[----:B------:R-:W3:Y:S02]  /*101e0*/  F2I.U32.TRUNC.NTZ R4, R4 ;  /* 0x0000000400047305 */ /* 0x000ee4000020f000 */
[----:B------:R-:W-:Y:S02]  /*101f0*/  SHF.R.U64 R7, R2, UR8, R3 ;  /* 0x0000000802077c19 */ /* 0x000fe40008001203 */
[----:B-1----:R-:W-:-:S05]  /*10200*/  I2FP.F32.U32 R2, R10 ;  /* 0x0000000a00027245 */ /* 0x002fca0000201000 */
[----:B------:R-:W-:Y:S01]  /*10210*/  FMUL R5, R2, UR9 ;  /* 0x0000000902057c20 */ /* 0x000fe20008400000 */
[----:B------:R-:W-:Y:S01]  /*10220*/  SHF.R.U32.HI R2, RZ, UR8, R3 ;  /* 0x00000008ff027c19 */ /* 0x000fe20008011603 */
[----:B------:R-:W-:Y:S02]  /*10230*/  ULDC UR8, c[0x0][0x658] ;  /* 0x0001960000087ab9 */ /* 0x000fe40000000800 */
[----:B------:R1:W4:Y:S01]  /*10240*/  F2I.U32.TRUNC.NTZ R15, R5 ;  /* 0x00000005000f7305 */ /* 0x000322000020f000 */
[--C-:B------:R-:W-:Y:S02]  /*10250*/  SHF.R.U64 R14, R7, UR10, R2.reuse ;  /* 0x0000000a070e7c19 */ /* 0x100fe40008001202 */
[----:B------:R-:W-:Y:S01]  /*10260*/  SHF.R.U32.HI R3, RZ, UR10, R2 ;  /* 0x0000000aff037c19 */ /* 0x000fe20008011602 */
[----:B---3--:R-:W-:-:S03]  /*10270*/  IMAD.MOV R2, RZ, RZ, -R4 ;  /* 0x000000ffff027224 */ /* 0x008fc600078e0a04 */
[----:B------:R-:W-:Y:S01]  /*10280*/  SHF.R.U64 R12, R14, UR8, R3 ;  /* 0x000000080e0c7c19 */ /* 0x000fe20008001203 */
[----:B--2---:R-:W-:Y:S01]  /*10290*/  IMAD R17, R16, R2, R11 ;  /* 0x0000000210117224 */ /* 0x004fe200078e020b */
[----:B------:R-:W-:-:S03]  /*102a0*/  SHF.R.U32.HI R4, RZ, UR8, R3 ;  /* 0x00000008ff047c19 */ /* 0x000fc60008011603 */
[----:B------:R-:W-:Y:S02]  /*102b0*/  IMAD.MOV.U32 R2, RZ, RZ, R12 ;  /* 0x000000ffff027224 */ /* 0x000fe400078e000c */
[----:B------:R-:W-:Y:S01]  /*102c0*/  IMAD.MOV.U32 R3, RZ, RZ, R4 ;  /* 0x000000ffff037224 */ /* 0x000fe200078e0004 */
[----:B-1--4-:R-:W-:Y:S06]  /*102d0*/  @!P0 BRA `(.L_x_311) ;  /* 0x0000000000288947 */ /* 0x012fec0003800000 */
[----:B------:R-:W-:Y:S02]  /*102e0*/  ULDC UR8, c[0x0][0x64c] ;  /* 0x0001930000087ab9 */ /* 0x000fe40000000800 */
[----:B------:R-:W-:-:S05]  /*102f0*/  IADD3 R3, P0, R12, UR8, RZ ;  /* 0x000000080c037c10 */ /* 0x000fca000ff1e0ff */
[----:B------:R-:W-:-:S04]  /*10300*/  IMAD.X R11, RZ, RZ, R4, P0 ;  /* 0x000000ffff0b7224 */ /* 0x000fc800000e0604 */
[----:B------:R-:W-:-:S04]  /*10310*/  IMAD.WIDE.U32 R4, R11, UR16, RZ ;  /* 0x000000100b047c25 */ /* 0x000fc8000f8e00ff */
[----:B------:R-:W-:-:S04]  /*10320*/  IMAD.WIDE.U32 R4, P0, R3, UR17, R4 ;  /* 0x0000001103047c25 */ /* 0x000fc8000f800004 */
[----:B------:R-:W-:-:S04]  /*10330*/  IMAD.WIDE.U32 R2, R3, UR16, RZ ;  /* 0x0000001003027c25 */ /* 0x000fc8000f8e00ff */
[----:B------:R-:W-:Y:S01]  /*10340*/  IMAD.MOV.U32 R2, RZ, RZ, R5 ;  /* 0x000000ffff027224 */ /* 0x000fe200078e0005 */
[----:B------:R-:W-:Y:S01]  /*10350*/  IADD3 RZ, P1, R3, R4, RZ ;  /* 0x0000000403ff7210 */ /* 0x000fe20007f3e0ff */
[----:B------:R-:W-:-:S04]  /*10360*/  IMAD.X R3, RZ, RZ, RZ, P0 ;  /* 0x000000ffff037224 */ /* 0x000fc800000e06ff */
[----:B------:R-:W-:-:S08]  /*10370*/  IMAD.WIDE.U32.X R2, R11, UR17, R2, P1 ;  /* 0x000000110b027c25 */ /* 0x000fd000088e0402 */
.L_x_311:
[----:B------:R-:W-:Y:S01]  /*10380*/  ULDC UR8, c[0x0][0x648] ;  /* 0x0001920000087ab9 */ /* 0x000fe20000000800 */
[----:B------:R-:W-:Y:S01]  /*10390*/  IMAD.MOV R15, RZ, RZ, -R15 ;  /* 0x000000ffff0f7224 */ /* 0x000fe200078e0a0f */
[----:B------:R-:W-:Y:S01]  /*103a0*/  SHF.R.U64 R3, R2, UR8, R3 ;  /* 0x0000000802037c19 */ /* 0x000fe20008001203 */
[----:B------:R-:W-:Y:S01]  /*103b0*/  ULDC UR8, c[0x0][0x638] ;  /* 0x00018e0000087ab9 */ /* 0x000fe20000000800 */
[----:B------:R-:W-:Y:S01]  /*103c0*/  LOP3.LUT R2, R14, UR14, RZ, 0xc0, !PT ;  /* 0x0000000e0e027c12 */ /* 0x000fe2000f8ec0ff */
[----:B0-----:R-:W-:Y:S01]  /*103d0*/  @P4 IMAD R17, R13, R15, R10 ;  /* 0x0000000f0d114224 */ /* 0x001fe200078e020a */
[----:B------:R-:W-:Y:S01]  /*103e0*/  LOP3.LUT R7, R7, UR4, RZ, 0xc0, !PT ;  /* 0x0000000407077c12 */ /* 0x000fe2000f8ec0ff */
[----:B------:R-:W-:Y:S01]  /*103f0*/  IMAD.MOV R5, RZ, RZ, -R3 ;  /* 0x000000ffff057224 */ /* 0x000fe200078e0a03 */
[----:B------:R-:W-:Y:S01]  /*10400*/  ULDC UR9, c[0x0][0x610] ;  /* 0x0001840000097ab9 */ /* 0x000fe20000000800 */
[----:B------:R-:W-:Y:S02]  /*10410*/  IMAD R2, R3, UR5, R2 ;  /* 0x0000000503027c24 */ /* 0x000fe4000f8e0202 */
[----:B------:R-:W-:Y:S01]  /*10420*/  IMAD R12, R5, UR8, R12 ;  /* 0x00000008050c7c24 */ /* 0x000fe2000f8e020c */
[----:B------:R-:W-:Y:S01]  /*10430*/  ULDC UR8, c[0x0][0x600] ;  /* 0x0001800000087ab9 */ /* 0x000fe20000000800 */
[----:B------:R-:W-:-:S02]  /*10440*/  IMAD R5, R2, UR9, R17 ;  /* 0x0000000902057c24 */ /* 0x000fc4000f8e0211 */
[----:B------:R-:W-:Y:S02]  /*10450*/  IMAD R12, R12, UR8, R7 ;  /* 0x000000080c0c7c24 */ /* 0x000fe4000f8e0207 */
[----:B------:R-:W-:-:S03]  /*10460*/  IMAD.MOV.U32 R2, RZ, RZ, 0x1 ;  /* 0x00000001ff027424 */ /* 0x000fc600078e00ff */
[----:B------:R-:W-:Y:S02]  /*10470*/  SEL R7, R12, R5, !P4 ;  /* 0x000000050c077207 */ /* 0x000fe40006000000 */
[----:B------:R-:W-:-:S07]  /*10480*/  SEL R5, R5, R12, !P4 ;  /* 0x0000000c05057207 */ /* 0x000fce0006000000 */
.L_x_309:
[----:B------:R-:W-:Y:S05]  /*10490*/  BSYNC B1 ;  /* 0x0000000000017941 */ /* 0x000fea0003800000 */
.L_x_308:
[----:B------:R-:W-:-:S13]  /*104a0*/  LOP3.LUT P0, RZ, R2, 0xff, RZ, 0xc0, !PT ;  /* 0x000000ff02ff7812 */ /* 0x000fda000780c0ff */
[----:B------:R-:W-:Y:S05]  /*104b0*/  @P0 BRA `(.L_x_312) ;  /* 0xfffffff400140947 */ /* 0x000fea000383ffff */
[----:B------:R-:W-:Y:S05]  /*104c0*/  BSYNC B0 ;  /* 0x0000000000007941 */ /* 0x000fea0003800000 */
.L_x_301:
[----:B------:R-:W-:-:S03]  /*104d0*/  UMOV UR8, 0xffffffff ;  /* 0xffffffff00087882 */ /* 0x000fc60000000000 */
[----:B------:R-:W-:Y:S05]  /*104e0*/  BRA.DIV UR8, `(.L_x_313) ;  /* 0x0000000608287947 */ /* 0x000fea000b800000 */
[----:B------:R-:W-:-:S13]  /*104f0*/  ELECT P0, URZ, PT ;  /* 0x00000000003f782f */ /* 0x000fda0003800000 */
.L_x_327:
[----:B------:R-:W-:Y:S04]  /*10500*/  BSSY B0, `(.L_x_314) ;  /* 0x000002c000007945 */ /* 0x000fe80003800000 */
[----:B------:R-:W-:Y:S05]  /*10510*/  @!P0 BRA `(.L_x_315) ;  /* 0x0000000000a88947 */ /* 0x000fea0003800000 */
[----:B------:R-:W-:-:S04]  /*10520*/  ULOP3.LUT UR8, UR13, 0x2, URZ, 0xfc, !UPT ;  /* 0x000000020d087892 */ /* 0x000fc8000f8efc3f */
[----:B------:R-:W-:-:S06]  /*10530*/  UISETP.NE.AND UP0, UPT, UR8, 0x3, UPT ;  /* 0x000000030800788c */ /* 0x000fcc000bf05270 */
[----:B------:R-:W-:-:S13]  /*10540*/  PLOP3.LUT P0, PT, PT, PT, UP0, 0x80, 0x0 ;  /* 0x000000000000781c */ /* 0x000fda0003f0f008 */
[----:B------:R-:W-:Y:S05]  /*10550*/  @!P0 BRA `(.L_x_316) ;  /* 0x0000000000048947 */ /* 0x000fea0003800000 */
[----:B------:R-:W-:Y:S01]  /*10560*/  BPT.TRAP 0x1 ;  /* 0x000000040000795c */ /* 0x000fe20000300000 */
.L_x_316:
[----:B------:R-:W0:Y:S01]  /*10570*/  S2R R3, SR_CgaCtaId ;  /* 0x0000000000037919 */ /* 0x000e220000008800 */
[----:B------:R-:W-:-:S04]  /*10580*/  MOV R2, 0x400 ;  /* 0x0000040000027802 */ /* 0x000fc80000000f00 */
[----:B0-----:R-:W-:Y:S02]  /*10590*/  LEA R3, R3, R2, 0x18 ;  /* 0x0000000203037211 */ /* 0x001fe400078ec0ff */
[----:B------:R-:W-:-:S03]  /*105a0*/  SHF.L.U32 R2, R0, 0x1f, RZ ;  /* 0x0000001f00027819 */ /* 0x000fc600000006ff */
[----:B------:R-:W-:-:S04]  /*105b0*/  VIADD R3, R3, 0x20 ;  /* 0x0000002003037836 */ /* 0x000fc80000000000 */
[C---:B------:R-:W-:Y:S02]  /*105c0*/  IMAD R7, R8.reuse, 0x8, R3 ;  /* 0x0000000808077824 */ /* 0x040fe400078e0203 */
[----:B------:R-:W-:Y:S02]  /*105d0*/  VIADD R8, R8, 0x1 ;  /* 0x0000000108087836 */ /* 0x000fe40000000000 */
[----:B------:R-:W0:Y:S03]  /*105e0*/  SYNCS.PHASECHK.TRANS64.TRYWAIT P0, [R7+URZ], R2 ;  /* 0x00000002070075a7 */ /* 0x000e26000800017f */
[----:B------:R-:W-:-:S04]  /*105f0*/  ISETP.NE.AND P1, PT, R8, 0x4, PT ;  /* 0x000000040800780c */ /* 0x000fc80003f25270 */
[----:B------:R-:W-:Y:S02]  /*10600*/  SEL R5, RZ, 0x1, P1 ;  /* 0x00000001ff057807 */ /* 0x000fe40000800000 */
[----:B------:R-:W-:Y:S02]  /*10610*/  SEL R8, R8, RZ, P1 ;  /* 0x000000ff08087207 */ /* 0x000fe40000800000 */
[----:B------:R-:W-:-:S03]  /*10620*/  LOP3.LUT R5, R0, R5, RZ, 0x3c, !PT ;  /* 0x0000000500057212 */ /* 0x000fc600078e3cff */
[----:B------:R-:W-:Y:S01]  /*10630*/  IMAD R9, R8, 0x8, R3 ;  /* 0x0000000808097824 */ /* 0x000fe200078e0203 */
[----:B------:R-:W-:Y:S01]  /*10640*/  SHF.L.U32 R4, R5, 0x1f, RZ ;  /* 0x0000001f05047819 */ /* 0x000fe200000006ff */
[----:B0-----:R-:W-:Y:S06]  /*10650*/  @!P0 BRA `(.L_x_317) ;  /* 0x0000000000ec8947 */ /* 0x001fec0003800000 */
.L_x_328:
[----:B------:R-:W1:Y:S01]  /*10660*/  SYNCS.PHASECHK.TRANS64.TRYWAIT P0, [R9+URZ], R4 ;  /* 0x00000004090075a7 */ /* 0x000e62000800017f */
[----:B------:R-:W-:-:S05]  /*10670*/  VIADD R0, R8, 0x1 ;  /* 0x0000000108007836 */ /* 0x000fca0000000000 */
[----:B------:R-:W-:-:S04]  /*10680*/  ISETP.NE.AND P1, PT, R0, 0x4, PT ;  /* 0x000000040000780c */ /* 0x000fc80003f25270 */
[----:B0-----:R-:W-:Y:S02]  /*10690*/  SEL R2, RZ, 0x1, P1 ;  /* 0x00000001ff027807 */ /* 0x001fe40000800000 */
[----:B------:R-:W-:Y:S02]  /*106a0*/  SEL R0, R0, RZ, P1 ;  /* 0x000000ff00007207 */ /* 0x000fe40000800000 */
[----:B------:R-:W-:-:S03]  /*106b0*/  LOP3.LUT R7, R5, R2, RZ, 0x3c, !PT ;  /* 0x0000000205077212 */ /* 0x000fc600078e3cff */
[----:B------:R-:W-:Y:S01]  /*106c0*/  IMAD R6, R0, 0x8, R3 ;  /* 0x0000000800067824 */ /* 0x000fe200078e0203 */
[----:B------:R-:W-:Y:S01]  /*106d0*/  SHF.L.U32 R5, R7, 0x1f, RZ ;  /* 0x0000001f07057819 */ /* 0x000fe200000006ff */
[----:B-1----:R-:W-:Y:S06]  /*106e0*/  @!P0 BRA `(.L_x_318) ;  /* 0x0000000000dc8947 */ /* 0x002fec0003800000 */
.L_x_329:
[----:B------:R-:W1:Y:S01]  /*106f0*/  SYNCS.PHASECHK.TRANS64.TRYWAIT P0, [R6+URZ], R5 ;  /* 0x00000005060075a7 */ /* 0x000e62000800017f */
[----:B------:R-:W-:-:S05]  /*10700*/  VIADD R0, R0, 0x1 ;  /* 0x0000000100007836 */ /* 0x000fca0000000000 */
[----:B------:R-:W-:-:S04]  /*10710*/  ISETP.NE.AND P1, PT, R0, 0x4, PT ;  /* 0x000000040000780c */ /* 0x000fc80003f25270 */
[----:B------:R-:W-:Y:S02]  /*10720*/  SEL R2, RZ, 0x1, P1 ;  /* 0x00000001ff027807 */ /* 0x000fe40000800000 */
[----:B------:R-:W-:Y:S02]  /*10730*/  SEL R0, R0, RZ, P1 ;  /* 0x000000ff00007207 */ /* 0x000fe40000800000 */
[----:B------:R-:W-:Y:S01]  /*10740*/  LOP3.LUT R2, R7, R2, RZ, 0x3c, !PT ;  /* 0x0000000207027212 */ /* 0x000fe200078e3cff */
[----:B-1----:R-:W-:Y:S06]  /*10750*/  @!P0 BRA `(.L_x_319) ;  /* 0x0000000000d48947 */ /* 0x002fec0003800000 */
.L_x_330:
[----:B------:R-:W-:Y:S01]  /*10760*/  IMAD R3, R0, 0x8, R3 ;  /* 0x0000000800037824 */ /* 0x000fe200078e0203 */
[----:B------:R-:W-:-:S07]  /*10770*/  SHF.L.U32 R0, R2, 0x1f, RZ ;  /* 0x0000001f02007819 */ /* 0x000fce00000006ff */
.L_x_320:
[----:B--2---:R2:W3:Y:S02]  /*10780*/  SYNCS.PHASECHK.TRANS64.TRYWAIT P0, [R3+URZ], R0 ;  /* 0x00000000030075a7 */ /* 0x0044e4000800017f */
[----:B---3--:R-:W-:Y:S05]  /*10790*/  @!P0 NANOSLEEP.SYNCS 0x989680 ;  /* 0x009896800000895d */ /* 0x008fea0003900000 */
[----:B------:R-:W3:Y:S02]  /*107a0*/  @!P0 SYNCS.PHASECHK.TRANS64 P0, [R3+URZ], R0 ;  /* 0x00000000030085a7 */ /* 0x000ee4000800007f */
[----:B---3--:R-:W-:Y:S05]  /*107b0*/  @!P0 BRA `(.L_x_320) ;  /* 0xfffffffc00f08947 */ /* 0x008fea000383ffff */
.L_x_315:
[----:B------:R-:W-:Y:S05]  /*107c0*/  BSYNC B0 ;  /* 0x0000000000007941 */ /* 0x000fea0003800000 */
.L_x_314:
[----:B------:R-:W-:Y:S05]  /*107d0*/  EXIT ;  /* 0x000000000000794d */ /* 0x000fea0003800000 */
.L_x_21:
[----:B-1----:R-:W-:-:S04]  /*107e0*/  IMAD.U32 R3, RZ, RZ, UR6 ;  /* 0x00000006ff037e24 */ /* 0x002fc8000f8e00ff */
[----:B------:R1:W2:Y:S03]  /*107f0*/  SYNCS.PHASECHK.TRANS64.TRYWAIT P0, [R3+URZ], R0 ;  /* 0x00000000030075a7 */ /* 0x0002a6000800017f */
[----:B--2---:R-:W-:Y:S05]  /*10800*/  @!P0 NANOSLEEP.SYNCS 0x989680 ;  /* 0x009896800000895d */ /* 0x004fea0003900000 */
[----:B------:R-:W2:Y:S02]  /*10810*/  @!P0 SYNCS.PHASECHK.TRANS64 P0, [R3+URZ], R0 ;  /* 0x00000000030085a7 */ /* 0x000ea4000800007f */
[----:B--2---:R-:W-:Y:S05]  /*10820*/  @!P0 BRA `(.L_x_21) ;  /* 0xfffffffc00ec8947 */ /* 0x004fea000383ffff */
[----:B------:R-:W-:Y:S05]  /*10830*/  BRA `(.L_x_20) ;  /* 0xffffff1400807947 */ /* 0x000fea000383ffff */
.L_x_27:
[----:B-----5:R2:W-:Y:S02]  /*10840*/  STL [R1+0x88], R0 ;  /* 0x0000880001007387 */ /* 0x0205e40000100800 */
[----:B--2---:R-:W-:-:S04]  /*10850*/  IMAD.U32 R0, RZ, RZ, UR16 ;  /* 0x00000010ff007e24 */ /* 0x004fc8000f8e00ff */
[----:B------:R2:W3:Y:S03]  /*10860*/  SYNCS.PHASECHK.TRANS64.TRYWAIT P0, [R0+URZ], R229 ;  /* 0x000000e5000075a7 */ /* 0x0004e6000800017f */
[----:B---3--:R-:W-:Y:S05]  /*10870*/  @!P0 NANOSLEEP.SYNCS 0x989680 ;  /* 0x009896800000895d */ /* 0x008fea0003900000 */
[----:B------:R2:W3:Y:S02]  /*10880*/  @!P0 SYNCS.PHASECHK.TRANS64 P0, [R0+URZ], R229 ;  /* 0x000000e5000085a7 */ /* 0x0004e4000800007f */
[----:B--2---:R2:W5:Y:S02]  /*10890*/  LDL.LU R0, [R1+0x88] ;  /* 0x0000880001007983 */ /* 0x0045640000300800 */
[----:B--23--:R-:W-:Y:S05]  /*108a0*/  @!P0 BRA `(.L_x_27) ;  /* 0xfffffffc00e48947 */ /* 0x00cfea000383ffff */
[----:B------:R-:W-:Y:S05]  /*108b0*/  BRA `(.L_x_26) ;  /* 0xffffff28004c7947 */ /* 0x000fea000383ffff */
.L_x_302:
[----:B------:R-:W-:Y:S01]  /*108c0*/  BSSY B1, `(.L_x_321) ;  /* 0x0000006000017945 */ /* 0x000fe20003800000 */
[----:B------:R-:W-:-:S07]  /*108d0*/  IMAD.MOV.U32 R2, RZ, RZ, -0x1 ;  /* 0xffffffffff027424 */ /* 0x000fce00078e00ff */
[----:B------:R-:W-:Y:S05]  /*108e0*/  WARPSYNC.COLLECTIVE R2, `(.L_x_322) ;  /* 0x00000000020c7348 */ /* 0x000fea0003c00000 */
[----:B------:R-:W-:Y:S02]  /*108f0*/  ELECT P0, UR62, PT ;  /* 0x00000000003e782f */ /* 0x000fe40003800000 */
[----:B------:R-:W-:Y:S01]  /*10900*/  MOV R2, UR62 ;  /* 0x0000003e00027c02 */ /* 0x000fe20008000f00 */
[----:B------:R-:W-:Y:S10]  /*10910*/  ENDCOLLECTIVE ;  /* 0x000000000000791b */ /* 0x000ff40003800000 */
.L_x_322:
[----:B------:R-:W-:Y:S05]  /*10920*/  BSYNC B1 ;  /* 0x0000000000017941 */ /* 0x000fea0003800000 */
.L_x_321:
[----:B------:R-:W-:Y:S05]  /*10930*/  BRA `(.L_x_323) ;  /* 0xfffffff000007947 */ /* 0x000fea000383ffff */
.L_x_305:
[----:B0-----:R0:W2:Y:S02]  /*10940*/  SYNCS.PHASECHK.TRANS64.TRYWAIT P0, [R11+URZ+0x20], R4 ;  /* 0x000020040b0075a7 */ /* 0x0010a4000800017f */
[----:B--2---:R-:W-:Y:S05]  /*10950*/  @!P0 NANOSLEEP.SYNCS 0x989680 ;  /* 0x009896800000895d */ /* 0x004fea0003900000 */
[----:B------:R-:W2:Y:S02]  /*10960*/  @!P0 SYNCS.PHASECHK.TRANS64 P0, [R11+URZ+0x20], R4 ;  /* 0x000020040b0085a7 */ /* 0x000ea4000800007f */
[----:B--2---:R-:W-:Y:S05]  /*10970*/  @!P0 BRA `(.L_x_305) ;  /* 0xfffffffc00f08947 */ /* 0x004fea000383ffff */
[----:B------:R-:W-:Y:S05]  /*10980*/  BRA `(.L_x_324) ;  /* 0xfffffff000407947 */ /* 0x000fea000383ffff */
.L_x_313:
[----:B------:R-:W-:Y:S01]  /*10990*/  BSSY B0, `(.L_x_325) ;  /* 0x0000006000007945 */ /* 0x000fe20003800000 */
[----:B------:R-:W-:-:S07]  /*109a0*/  IMAD.MOV.U32 R2, RZ, RZ, -0x1 ;  /* 0xffffffffff027424 */ /* 0x000fce00078e00ff */
[----:B------:R-:W-:Y:S05]  /*109b0*/  WARPSYNC.COLLECTIVE R2, `(.L_x_326) ;  /* 0x00000000020c7348 */ /* 0x000fea0003c00000 */
[----:B------:R-:W-:Y:S02]  /*109c0*/  ELECT P0, UR62, PT ;  /* 0x00000000003e782f */ /* 0x000fe40003800000 */
[----:B------:R-:W-:Y:S01]  /*109d0*/  MOV R2, UR62 ;  /* 0x0000003e00027c02 */ /* 0x000fe20008000f00 */
[----:B------:R-:W-:Y:S10]  /*109e0*/  ENDCOLLECTIVE ;  /* 0x000000000000791b */ /* 0x000ff40003800000 */
.L_x_326:
[----:B------:R-:W-:Y:S05]  /*109f0*/  BSYNC B0 ;  /* 0x0000000000007941 */ /* 0x000fea0003800000 */
.L_x_325:
[----:B------:R-:W-:Y:S05]  /*10a00*/  BRA `(.L_x_327) ;  /* 0xfffffff800bc7947 */ /* 0x000fea000383ffff */
.L_x_317:
[----:B0-----:R0:W1:Y:S02]  /*10a10*/  SYNCS.PHASECHK.TRANS64.TRYWAIT P0, [R7+URZ], R2 ;  /* 0x00000002070075a7 */ /* 0x001064000800017f */
[----:B-1----:R-:W-:Y:S05]  /*10a20*/  @!P0 NANOSLEEP.SYNCS 0x989680 ;  /* 0x009896800000895d */ /* 0x002fea0003900000 */
[----:B------:R-:W1:Y:S02]  /*10a30*/  @!P0 SYNCS.PHASECHK.TRANS64 P0, [R7+URZ], R2 ;  /* 0x00000002070085a7 */ /* 0x000e64000800007f */
[----:B-1----:R-:W-:Y:S05]  /*10a40*/  @!P0 BRA `(.L_x_317) ;  /* 0xfffffffc00f08947 */ /* 0x002fea000383ffff */
[----:B------:R-:W-:Y:S05]  /*10a50*/  BRA `(.L_x_328) ;  /* 0xfffffffc00007947 */ /* 0x000fea000383ffff */
.L_x_318:
[----:B0-----:R0:W1:Y:S02]  /*10a60*/  SYNCS.PHASECHK.TRANS64.TRYWAIT P0, [R9+URZ], R4 ;  /* 0x00000004090075a7 */ /* 0x001064000800017f */
[----:B-1----:R-:W-:Y:S05]  /*10a70*/  @!P0 NANOSLEEP.SYNCS 0x989680 ;  /* 0x009896800000895d */ /* 0x002fea0003900000 */
[----:B------:R-:W1:Y:S02]  /*10a80*/  @!P0 SYNCS.PHASECHK.TRANS64 P0, [R9+URZ], R4 ;  /* 0x00000004090085a7 */ /* 0x000e64000800007f */
[----:B-1----:R-:W-:Y:S05]  /*10a90*/  @!P0 BRA `(.L_x_318) ;  /* 0xfffffffc00f08947 */ /* 0x002fea000383ffff */
[----:B------:R-:W-:Y:S05]  /*10aa0*/  BRA `(.L_x_329) ;  /* 0xfffffffc00107947 */ /* 0x000fea000383ffff */
.L_x_319:
[----:B-1----:R1:W2:Y:S02]  /*10ab0*/  SYNCS.PHASECHK.TRANS64.TRYWAIT P0, [R6+URZ], R5 ;  /* 0x00000005060075a7 */ /* 0x0022a4000800017f */
[----:B--2---:R-:W-:Y:S05]  /*10ac0*/  @!P0 NANOSLEEP.SYNCS 0x989680 ;  /* 0x009896800000895d */ /* 0x004fea0003900000 */
[----:B------:R-:W2:Y:S02]  /*10ad0*/  @!P0 SYNCS.PHASECHK.TRANS64 P0, [R6+URZ], R5 ;  /* 0x00000005060085a7 */ /* 0x000ea4000800007f */
[----:B--2---:R-:W-:Y:S05]  /*10ae0*/  @!P0 BRA `(.L_x_319) ;  /* 0xfffffffc00f08947 */ /* 0x004fea000383ffff */
[----:B------:R-:W-:Y:S05]  /*10af0*/  BRA `(.L_x_330) ;  /* 0xfffffffc00187947 */ /* 0x000fea000383ffff */
.L_x_331:
[----:B------:R-:W-:-:S00]  /*10b00*/  BRA `(.L_x_331) ;  /* 0xfffffffc00fc7947 */ /* 0x000fc0000383ffff */
[----:B------:R-:W-:-:S00]  /*10b10*/  NOP ;  /* 0x0000000000007918 */ /* 0x000fc00000000000 */
        /* <DEDUP_REMOVED lines=14> */
.L_x_332:


//--------------------- .nv.shared._ZN7cutlass13device_kernelINS_4gemm6kernel13GemmUniversalIN4cute5tupleIJiiiiEEENS1_10collective13CollectiveMmaINS1_37MainloopSm90TmaGmmaWarpSpecializedFP8ILi4ENS5_IJNS4_1CILi4EEENSA_ILi2EEENSA_ILi1EEEEEENS1_35KernelTmaWarpSpecializedCooperativeEEENS5_IJNSA_ILi256EEENSA_ILi128EEESI_EEENS_12float_e5m2_tENS5_IJlSD_lEEESK_SL_NS4_8TiledMMAINS4_8MMA_AtomIJNS4_4SM904GMMA31MMA_64x128x32_F32E5M2E5M2_SS_TNILNSP_7ScaleInE1ELSR_1EEEEEENS4_6LayoutINS5_IJSC_SD_SD_EEENS5_IJSD_NSA_ILi0EEESW_EEEEENS5_IJNS4_10UnderscoreESZ_SZ_EEEEENS4_23SM90_TMA_LOAD_MULTICASTENS4_14ComposedLayoutINS4_7SwizzleILi3ELi4ELi3EEENS4_18smem_ptr_flag_bitsILi8EEENSU_INS5_IJNSA_ILi8EEESI_EEENS5_IJSI_SD_EEEEEEEvNS4_8identityES12_S1C_vS1D_EENS_8epilogue10collective6detail29Sm90TmaWarpSpecializedAdapterINS1G_15DefaultEpilogueISK_SL_SL_NS1F_6thread17LinearCombinationISK_Li1EffLNS1K_9ScaleType4KindE0ELNS_15FloatRoundStyleE2ESK_EENS1_15EpilogueDefaultEEEEEvvEEEEvNT_6ParamsE --------------------------
	.section	.nv.shared._ZN7cutlass13device_kernelINS_4gemm6kernel13GemmUniversalIN4cute5tupleIJiiiiEEENS1_10collective13CollectiveMmaINS1_37MainloopSm90TmaGmmaWarpSpecializedFP8ILi4ENS5_IJNS4_1CILi4EEENSA_ILi2EEENSA_ILi1EEEEEENS1_35KernelTmaWarpSpecializedCooperativeEEENS5_IJNSA_ILi256EEENSA_ILi128EEESI_EEENS_12float_e5m2_tENS5_IJlSD_lEEESK_SL_NS4_8TiledMMAINS4_8MMA_AtomIJNS4_4SM904GMMA31MMA_64x128x32_F32E5M2E5M2_SS_TNILNSP_7ScaleInE1ELSR_1EEEEEENS4_6LayoutINS5_IJSC_SD_SD_EEENS5_IJSD_NSA_ILi0EEESW_EEEEENS5_IJNS4_10UnderscoreESZ_SZ_EEEEENS4_23SM90_TMA_LOAD_MULTICASTENS4_14ComposedLayoutINS4_7SwizzleILi3ELi4ELi3EEENS4_18smem_ptr_flag_bitsILi8EEENSU_INS5_IJNSA_ILi8EEESI_EEENS5_IJSI_SD_EEEEEEEvNS4_8identityES12_S1C_vS1D_EENS_8epilogue10collective6detail29Sm90TmaWarpSpecializedAdapterINS1G_15DefaultEpilogueISK_SL_SL_NS1F_6thread17LinearCombinationISK_Li1EffLNS1K_9ScaleType4KindE0ELNS_15FloatRoundStyleE2ESK_EENS1_15EpilogueDefaultEEEEEvvEEEEvNT_6ParamsE,"aw",@nobits
	.sectionflags	@""
	.align	16
	.zero		1024


//--------------------- .nv.shared.reserved.0     --------------------------
	.section	.nv.shared.reserved.0,"aw",@nobits
	.weak		__nv_reservedSMEM_offset_0_alias
	.size		__nv_reservedSMEM_offset_0_alias, 0, 0
	.other		__nv_reservedSMEM_offset_0_alias,@"STO_CUDA_RESERVED_SHARED STV_DEFAULT"
__nv_reservedSMEM_offset_0_alias:
	.zero		0


//--------------------- .nv.global                --------------------------
	.section	.nv.global,"aw",@nobits
.nv.global:
	.type		_ZN40_INTERNAL_36e9433c_4_k_cu_770b80af_240564cute1_E,@object
	.size		_ZN40_INTERNAL_36e9433c_4_k_cu_770b80af_240564cute1_E,(_ZN40_INTERNAL_36e9433c_4_k_cu_770b80af_240564cuda3std3__45__cpo6cbeginE - _ZN40_INTERNAL_36e9433c_4_k_cu_770b80af_240564cute1_E)
_ZN40_INTERNAL_36e9433c_4_k_cu_770b80af_240564cute1_E:
	.zero		1
	.type		_ZN40_INTERNAL_36e9433c_4_k_cu_770b80af_240564cuda3std3__45__cpo6cbeginE,@object
	.size		_ZN40_INTERNAL_36e9433c_4_k_cu_770b80af_240564cuda3std3__45__cpo6cbeginE,(_ZN40_INTERNAL_36e9433c_4_k_cu_770b80af_240564cuda3std3__48in_placeE - _ZN40_INTERNAL_36e9433c_4_k_cu_770b80af_240564cuda3std3__45__cpo6cbeginE)
_ZN40_INTERNAL_36e9433c_4_k_cu_770b80af_240564cuda3std3__45__cpo6cbeginE:
	.zero		1
	.type		_ZN40_INTERNAL_36e9433c_4_k_cu_770b80af_240564cuda3std3__48in_placeE,@object
	.size		_ZN40_INTERNAL_36e9433c_4_k_cu_770b80af_240564cuda3std3__48in_placeE,(_ZN40_INTERNAL_36e9433c_4_k_cu_770b80af_240564cuda3std6ranges3__45__cpo9iter_moveE - _ZN40_INTERNAL_36e9433c_4_k_cu_770b80af_240564cuda3std3__48in_placeE)
_ZN40_INTERNAL_36e9433c_4_k_cu_770b80af_240564cuda3std3__48in_placeE:
	.zero		1
	.type		_ZN40_INTERNAL_36e9433c_4_k_cu_770b80af_240564cuda3std6ranges3__45__cpo9iter_moveE,@object
	.size		_ZN40_INTERNAL_36e9433c_4_k_cu_770b80af_240564cuda3std6ranges3__45__cpo9iter_moveE,(_ZN40_INTERNAL_36e9433c_4_k_cu_770b80af_240564cuda3std3__45__cpo5beginE - _ZN40_INTERNAL_36e9433c_4_k_cu_770b80af_240564cuda3std6ranges3__45__cpo9iter_moveE)
_ZN40_INTERNAL_36e9433c_4_k_cu_770b80af_240564cuda3std6ranges3__45__cpo9iter_moveE:
	.zero		1
	.type		_ZN40_INTERNAL_36e9433c_4_k_cu_770b80af_240564cuda3std3__45__cpo5beginE,@object
	.size		_ZN40_INTERNAL_36e9433c_4_k_cu_770b80af_240564cuda3std3__45__cpo5beginE,(_ZN40_INTERNAL_36e9433c_4_k_cu_770b80af_240564cuda3std3__442_GLOBAL__N__36e9433c_4_k_cu_770b80af_240566ignoreE - _ZN40_INTERNAL_36e9433c_4_k_cu_770b80af_240564cuda3std3__45__cpo5beginE)
_ZN40_INTERNAL_36e9433c_4_k_cu_770b80af_240564cuda3std3__45__cpo5beginE:
	.zero		1
	.type		_ZN40_INTERNAL_36e9433c_4_k_cu_770b80af_240564cuda3std3__442_GLOBAL__N__36e9433c_4_k_cu_770b80af_240566ignoreE,@object
	.size		_ZN40_INTERNAL_36e9433c_4_k_cu_770b80af_240564cuda3std3__442_GLOBAL__N__36e9433c_4_k_cu_770b80af_240566ignoreE,(_ZN40_INTERNAL_36e9433c_4_k_cu_770b80af_240564cute7productE - _ZN40_INTERNAL_36e9433c_4_k_cu_770b80af_240564cuda3std3__442_GLOBAL__N__36e9433c_4_k_cu_770b80af_240566ignoreE)
_ZN40_INTERNAL_36e9433c_4_k_cu_770b80af_240564cuda3std3__442_GLOBAL__N__36e9433c_4_k_cu_770b80af_240566ignoreE:
	.zero		1
	.type		_ZN40_INTERNAL_36e9433c_4_k_cu_770b80af_240564cute7productE,@object
	.size		_ZN40_INTERNAL_36e9433c_4_k_cu_770b80af_240564cute7productE,(_ZN40_INTERNAL_36e9433c_4_k_cu_770b80af_240564cuda3std3__45__cpo3endE - _ZN40_INTERNAL_36e9433c_4_k_cu_770b80af_240564cute7productE)
_ZN40_INTERNAL_36e9433c_4_k_cu_770b80af_240564cute7productE:
	.zero		1
	.type		_ZN40_INTERNAL_36e9433c_4_k_cu_770b80af_240564cuda3std3__45__cpo3endE,@object
	.size		_ZN40_INTERNAL_36e9433c_4_k_cu_770b80af_240564cuda3std3__45__cpo3endE,(_ZN40_INTERNAL_36e9433c_4_k_cu_770b80af_240564cuda3std3__419piecewise_constructE - _ZN40_INTERNAL_36e9433c_4_k_cu_770b80af_240564cuda3std3__45__cpo3endE)
_ZN40_INTERNAL_36e9433c_4_k_cu_770b80af_240564cuda3std3__45__cpo3endE:
	.zero		1
	.type		_ZN40_INTERNAL_36e9433c_4_k_cu_770b80af_240564cuda3std3__419piecewise_constructE,@object
	.size		_ZN40_INTERNAL_36e9433c_4_k_cu_770b80af_240564cuda3std3__419piecewise_constructE,(_ZN40_INTERNAL_36e9433c_4_k_cu_770b80af_240564cuda3std3__45__cpo4cendE - _ZN40_INTERNAL_36e9433c_4_k_cu_770b80af_240564cuda3std3__419piecewise_constructE)
_ZN40_INTERNAL_36e9433c_4_k_cu_770b80af_240564cuda3std3__419piecewise_constructE:
	.zero		1
	.type		_ZN40_INTERNAL_36e9433c_4_k_cu_770b80af_240564cuda3std3__45__cpo4cendE,@object
	.size		_ZN40_INTERNAL_36e9433c_4_k_cu_770b80af_240564cuda3std3__45__cpo4cendE,(_ZN40_INTERNAL_36e9433c_4_k_cu_770b80af_240564cuda3std6ranges3__45__cpo4swapE - _ZN40_INTERNAL_36e9433c_4_k_cu_770b80af_240564cuda3std3__45__cpo4cendE)
_ZN40_INTERNAL_36e9433c_4_k_cu_770b80af_240564cuda3std3__45__cpo4cendE:
	.zero		1
	.type		_ZN40_INTERNAL_36e9433c_4_k_cu_770b80af_240564cuda3std6ranges3__45__cpo4swapE,@object
	.size		_ZN40_INTERNAL_36e9433c_4_k_cu_770b80af_240564cuda3std6ranges3__45__cpo4swapE,(.L_7 - _ZN40_INTERNAL_36e9433c_4_k_cu_770b80af_240564cuda3std6ranges3__45__cpo4swapE)
_ZN40_INTERNAL_36e9433c_4_k_cu_770b80af_240564cuda3std6ranges3__45__cpo4swapE:
	.zero		1
.L_7:


//--------------------- .nv.constant0._ZN7cutlass13device_kernelINS_4gemm6kernel13GemmUniversalIN4cute5tupleIJiiiiEEENS1_10collective13CollectiveMmaINS1_37MainloopSm90TmaGmmaWarpSpecializedFP8ILi4ENS5_IJNS4_1CILi4EEENSA_ILi2EEENSA_ILi1EEEEEENS1_35KernelTmaWarpSpecializedCooperativeEEENS5_IJNSA_ILi256EEENSA_ILi128EEESI_EEENS_12float_e5m2_tENS5_IJlSD_lEEESK_SL_NS4_8TiledMMAINS4_8MMA_AtomIJNS4_4SM904GMMA31MMA_64x128x32_F32E5M2E5M2_SS_TNILNSP_7ScaleInE1ELSR_1EEEEEENS4_6LayoutINS5_IJSC_SD_SD_EEENS5_IJSD_NSA_ILi0EEESW_EEEEENS5_IJNS4_10UnderscoreESZ_SZ_EEEEENS4_23SM90_TMA_LOAD_MULTICASTENS4_14ComposedLayoutINS4_7SwizzleILi3ELi4ELi3EEENS4_18smem_ptr_flag_bitsILi8EEENSU_INS5_IJNSA_ILi8EEESI_EEENS5_IJSI_SD_EEEEEEEvNS4_8identityES12_S1C_vS1D_EENS_8epilogue10collective6detail29Sm90TmaWarpSpecializedAdapterINS1G_15DefaultEpilogueISK_SL_SL_NS1F_6thread17LinearCombinationISK_Li1EffLNS1K_9ScaleType4KindE0ELNS_15FloatRoundStyleE2ESK_EENS1_15EpilogueDefaultEEEEEvvEEEEvNT_6ParamsE --------------------------
	.section	.nv.constant0._ZN7cutlass13device_kernelINS_4gemm6kernel13GemmUniversalIN4cute5tupleIJiiiiEEENS1_10collective13CollectiveMmaINS1_37MainloopSm90TmaGmmaWarpSpecializedFP8ILi4ENS5_IJNS4_1CILi4EEENSA_ILi2EEENSA_ILi1EEEEEENS1_35KernelTmaWarpSpecializedCooperativeEEENS5_IJNSA_ILi256EEENSA_ILi128EEESI_EEENS_12float_e5m2_tENS5_IJlSD_lEEESK_SL_NS4_8TiledMMAINS4_8MMA_AtomIJNS4_4SM904GMMA31MMA_64x128x32_F32E5M2E5M2_SS_TNILNSP_7ScaleInE1ELSR_1EEEEEENS4_6LayoutINS5_IJSC_SD_SD_EEENS5_IJSD_NSA_ILi0EEESW_EEEEENS5_IJNS4_10UnderscoreESZ_SZ_EEEEENS4_23SM90_TMA_LOAD_MULTICASTENS4_14ComposedLayoutINS4_7SwizzleILi3ELi4ELi3EEENS4_18smem_ptr_flag_bitsILi8EEENSU_INS5_IJNSA_ILi8EEESI_EEENS5_IJSI_SD_EEEEEEEvNS4_8identityES12_S1C_vS1D_EENS_8epilogue10collective6detail29Sm90TmaWarpSpecializedAdapterINS1G_15DefaultEpilogueISK_SL_SL_NS1F_6thread17LinearCombinationISK_Li1EffLNS1K_9ScaleType4KindE0ELNS_15FloatRoundStyleE2ESK_EENS1_15EpilogueDefaultEEEEEvvEEEEvNT_6ParamsE,"a",@progbits
	.sectionflags	@""
	.align	4
.nv.constant0._ZN7cutlass13device_kernelINS_4gemm6kernel13GemmUniversalIN4cute5tupleIJiiiiEEENS1_10collective13CollectiveMmaINS1_37MainloopSm90TmaGmmaWarpSpecializedFP8ILi4ENS5_IJNS4_1CILi4EEENSA_ILi2EEENSA_ILi1EEEEEENS1_35KernelTmaWarpSpecializedCooperativeEEENS5_IJNSA_ILi256EEENSA_ILi128EEESI_EEENS_12float_e5m2_tENS5_IJlSD_lEEESK_SL_NS4_8TiledMMAINS4_8MMA_AtomIJNS4_4SM904GMMA31MMA_64x128x32_F32E5M2E5M2_SS_TNILNSP_7ScaleInE1ELSR_1EEEEEENS4_6LayoutINS5_IJSC_SD_SD_EEENS5_IJSD_NSA_ILi0EEESW_EEEEENS5_IJNS4_10UnderscoreESZ_SZ_EEEEENS4_23SM90_TMA_LOAD_MULTICASTENS4_14ComposedLayoutINS4_7SwizzleILi3ELi4ELi3EEENS4_18smem_ptr_flag_bitsILi8EEENSU_INS5_IJNSA_ILi8EEESI_EEENS5_IJSI_SD_EEEEEEEvNS4_8identityES12_S1C_vS1D_EENS_8epilogue10collective6detail29Sm90TmaWarpSpecializedAdapterINS1G_15DefaultEpilogueISK_SL_SL_NS1F_6thread17LinearCombinationISK_Li1EffLNS1K_9ScaleType4KindE0ELNS_15FloatRoundStyleE2ESK_EENS1_15EpilogueDefaultEEEEEvvEEEEvNT_6ParamsE:
	.zero		1664


//--------------------- SYMBOLS --------------------------

	.type		.nv.reservedSmem.offset0,@object
	.size		.nv.reservedSmem.offset0,0x4
